def attn_fwd(
    Q,
    K,
    V,
    Out,
    Lse,
    sm_scale,
    stride_qz,
    stride_qh,
    stride_qm,
    stride_qk,
    stride_kz,
    stride_kh,
    stride_kn,
    stride_kk,
    stride_vz,
    stride_vh,
    stride_vn,
    stride_vk,
    stride_oz,
    stride_oh,
    stride_om,
    stride_ok,
    seqlen_q,
    seqlen_k,
    BLOCK_M: tl.constexpr,
    BLOCK_N: tl.constexpr,
    HEAD_DIM: tl.constexpr,
    CAUSAL: tl.constexpr,
):
    start_m = tl.program_id(0)
    off_hz = tl.program_id(1)
    q_off = off_hz * stride_qh
    k_off = off_hz * stride_kh
    v_off = off_hz * stride_vh
    offs_m = start_m * BLOCK_M + tl.arange(0, BLOCK_M)
    offs_d = tl.arange(0, HEAD_DIM)
    offs_n = tl.arange(0, BLOCK_N)
    q_ptrs = Q + q_off + offs_m[:, None] * stride_qm + offs_d[None, :] * stride_qk
    k_ptrs = K + k_off + offs_d[:, None] * stride_kk + offs_n[None, :] * stride_kn
    v_ptrs = V + v_off + offs_n[:, None] * stride_vn + offs_d[None, :] * stride_vk
    m_i = tl.full([BLOCK_M], float("-inf"), dtype=tl.float32)
    l_i = tl.zeros([BLOCK_M], dtype=tl.float32) + 1.0
    acc = tl.zeros([BLOCK_M, HEAD_DIM], dtype=tl.float32)
    q = tl.load(q_ptrs)
    acc, l_i, m_i = _attn_fwd_inner(
        acc,
        l_i,
        m_i,
        q,
        k_ptrs,
        v_ptrs,
        sm_scale,
        stride_kn,
        stride_vn,
        start_m,
        seqlen_k,
        BLOCK_M,
        BLOCK_N,
        HEAD_DIM,
        CAUSAL,
    )
    acc = acc / l_i[:, None]
    lse = m_i + tl.math.log2(l_i) / 1.4426950408889634
    o_ptrs = (
        Out
        + off_hz * stride_oh
        + offs_m[:, None] * stride_om
        + offs_d[None, :] * stride_ok
    )
    tl.store(o_ptrs, acc.to(Out.dtype.element_ty))
    tl.store(Lse + off_hz * seqlen_q + offs_m, lse)

# config = {"BLOCK_M": 32, "BLOCK_N": 16, "HEAD_DIM": 256, "arch": "sm_90", "causal": false, "dtype": "bf16", "num_stages": 3, "num_warps": 8}
# arch = sm_90


// ===== COMPILED SASS (sm_90a) =====

	.target	sm_90a

	.elftype	@"ET_EXEC"


//--------------------- .note.nv.tkinfo           --------------------------
	.section	.note.nv.tkinfo,"",@"SHT_NOTE"
	.sectionflags	@"SHF_NOTE_NV_TKINFO"
	.tkinfo
        /*0018*/ 	.word	0x00000002
        /*0030*/ 	.string	""
        /*0030*/ 	.string	"ptxas"
        /*0030*/ 	.string	"Cuda compilation tools, release 13.0, V13.0.88"
        /*0030*/ 	.string	"Build cuda_13.0.r13.0/compiler.36424714_0"
        /*0030*/ 	.string	"-v  -suppress-debug-info  -lineinfo  -arch sm_90a "



//--------------------- .note.nv.cuinfo           --------------------------
	.section	.note.nv.cuinfo,"",@"SHT_NOTE"
	.sectionflags	@"SHF_NOTE_NV_CUINFO"
        /*0018*/ 	.short	0x0002
        /*001a*/ 	.short	0x005a
        /*001c*/ 	.short	0x0082
	.zero		2


//--------------------- .nv.info                  --------------------------
	.section	.nv.info,"",@"SHT_CUDA_INFO"
	.align	4


	//----- nvinfo : EIATTR_REGCOUNT
	.align		4
        /*0000*/ 	.byte	0x04, 0x2f
        /*0002*/ 	.short	(.L_2 - .L_1)
	.align		4
.L_1:
        /*0004*/ 	.word	index@(attn_fwd)
        /*0008*/ 	.word	0x000000a4


	//----- nvinfo : EIATTR_FRAME_SIZE
	.align		4
.L_2:
        /*000c*/ 	.byte	0x04, 0x11
        /*000e*/ 	.short	(.L_4 - .L_3)
	.align		4
.L_3:
        /*0010*/ 	.word	index@(attn_fwd)
        /*0014*/ 	.word	0x00000000


	//----- nvinfo : EIATTR_MIN_STACK_SIZE
	.align		4
.L_4:
        /*0018*/ 	.byte	0x04, 0x12
        /*001a*/ 	.short	(.L_6 - .L_5)
	.align		4
.L_5:
        /*001c*/ 	.word	index@(attn_fwd)
        /*0020*/ 	.word	0x00000000
.L_6:


//--------------------- .nv.compat                --------------------------
	.section	.nv.compat,"",@"SHT_CUDA_COMPAT_INFO"
	.align	4
        /*0000*/ 	.byte	0x02, 0x09, 0x01, 0x00, 0x02, 0x02, 0x01, 0x00, 0x02, 0x05, 0x05, 0x00, 0x03, 0x07, 0x01, 0x01
        /*0010*/ 	.byte	0x02, 0x03, 0x00, 0x00, 0x02, 0x06, 0x01, 0x00, 0x04, 0x0b, 0x08, 0x00, 0x00, 0x00, 0x00, 0x00
        /*0020*/ 	.byte	0x00, 0x00, 0x00, 0x00


//--------------------- .nv.info.attn_fwd         --------------------------
	.section	.nv.info.attn_fwd,"",@"SHT_CUDA_INFO"
	.sectionflags	@""
	.align	4


	//----- nvinfo : EIATTR_CUDA_API_VERSION
	.align		4
        /*0000*/ 	.byte	0x04, 0x37
        /*0002*/ 	.short	(.L_8 - .L_7)
.L_7:
        /*0004*/ 	.word	0x00000082


	//----- nvinfo : EIATTR_KPARAM_INFO
	.align		4
.L_8:
        /*0008*/ 	.byte	0x04, 0x17
        /*000a*/ 	.short	(.L_10 - .L_9)
.L_9:
        /*000c*/ 	.word	0x00000000
        /*0010*/ 	.short	0x0019
        /*0012*/ 	.short	0x0080
        /*0014*/ 	.byte	0x00, 0xf4, 0x21, 0x00


	//----- nvinfo : EIATTR_KPARAM_INFO
	.align		4
.L_10:
        /*0018*/ 	.byte	0x04, 0x17
        /*001a*/ 	.short	(.L_12 - .L_11)
.L_11:
        /*001c*/ 	.word	0x00000000
        /*0020*/ 	.short	0x0018
        /*0022*/ 	.short	0x0078
        /*0024*/ 	.byte	0x00, 0xf4, 0x21, 0x00


	//----- nvinfo : EIATTR_KPARAM_INFO
	.align		4
.L_12:
        /*0028*/ 	.byte	0x04, 0x17
        /*002a*/ 	.short	(.L_14 - .L_13)
.L_13:
        /*002c*/ 	.word	0x00000000
        /*0030*/ 	.short	0x0017
        /*0032*/ 	.short	0x0070
        /*0034*/ 	.byte	0x00, 0xf0, 0x11, 0x00


	//----- nvinfo : EIATTR_KPARAM_INFO
	.align		4
.L_14:
        /*0038*/ 	.byte	0x04, 0x17
        /*003a*/ 	.short	(.L_16 - .L_15)
.L_15:
        /*003c*/ 	.word	0x00000000
        /*0040*/ 	.short	0x0016
        /*0042*/ 	.short	0x006c
        /*0044*/ 	.byte	0x00, 0xf0, 0x11, 0x00


	//----- nvinfo : EIATTR_KPARAM_INFO
	.align		4
.L_16:
        /*0048*/ 	.byte	0x04, 0x17
        /*004a*/ 	.short	(.L_18 - .L_17)
.L_17:
        /*004c*/ 	.word	0x00000000
        /*0050*/ 	.short	0x0015
        /*0052*/ 	.short	0x0068
        /*0054*/ 	.byte	0x00, 0xf0, 0x11, 0x00


	//----- nvinfo : EIATTR_KPARAM_INFO
	.align		4
.L_18:
        /*0058*/ 	.byte	0x04, 0x17
        /*005a*/ 	.short	(.L_20 - .L_19)
.L_19:
        /*005c*/ 	.word	0x00000000
        /*0060*/ 	.short	0x0014
        /*0062*/ 	.short	0x0064
        /*0064*/ 	.byte	0x00, 0xf0, 0x11, 0x00


	//----- nvinfo : EIATTR_KPARAM_INFO
	.align		4
.L_20:
        /*0068*/ 	.byte	0x04, 0x17
        /*006a*/ 	.short	(.L_22 - .L_21)
.L_21:
        /*006c*/ 	.word	0x00000000
        /*0070*/ 	.short	0x0013
        /*0072*/ 	.short	0x0060
        /*0074*/ 	.byte	0x00, 0xf0, 0x11, 0x00


	//----- nvinfo : EIATTR_KPARAM_INFO
	.align		4
.L_22:
        /*0078*/ 	.byte	0x04, 0x17
        /*007a*/ 	.short	(.L_24 - .L_23)
.L_23:
        /*007c*/ 	.word	0x00000000
        /*0080*/ 	.short	0x0012
        /*0082*/ 	.short	0x005c
        /*0084*/ 	.byte	0x00, 0xf0, 0x11, 0x00


	//----- nvinfo : EIATTR_KPARAM_INFO
	.align		4
.L_24:
        /*0088*/ 	.byte	0x04, 0x17
        /*008a*/ 	.short	(.L_26 - .L_25)
.L_25:
        /*008c*/ 	.word	0x00000000
        /*0090*/ 	.short	0x0011
        /*0092*/ 	.short	0x0058
        /*0094*/ 	.byte	0x00, 0xf0, 0x11, 0x00


	//----- nvinfo : EIATTR_KPARAM_INFO
	.align		4
.L_26:
        /*0098*/ 	.byte	0x04, 0x17
        /*009a*/ 	.short	(.L_28 - .L_27)
.L_27:
        /*009c*/ 	.word	0x00000000
        /*00a0*/ 	.short	0x0010
        /*00a2*/ 	.short	0x0054
        /*00a4*/ 	.byte	0x00, 0xf0, 0x11, 0x00


	//----- nvinfo : EIATTR_KPARAM_INFO
	.align		4
.L_28:
        /*00a8*/ 	.byte	0x04, 0x17
        /*00aa*/ 	.short	(.L_30 - .L_29)
.L_29:
        /*00ac*/ 	.word	0x00000000
        /*00b0*/ 	.short	0x000f
        /*00b2*/ 	.short	0x0050
        /*00b4*/ 	.byte	0x00, 0xf0, 0x11, 0x00


	//----- nvinfo : EIATTR_KPARAM_INFO
	.align		4
.L_30:
        /*00b8*/ 	.byte	0x04, 0x17
        /*00ba*/ 	.short	(.L_32 - .L_31)
.L_31:
        /*00bc*/ 	.word	0x00000000
        /*00c0*/ 	.short	0x000e
        /*00c2*/ 	.short	0x004c
        /*00c4*/ 	.byte	0x00, 0xf0, 0x11, 0x00


	//----- nvinfo : EIATTR_KPARAM_INFO
	.align		4
.L_32:
        /*00c8*/ 	.byte	0x04, 0x17
        /*00ca*/ 	.short	(.L_34 - .L_33)
.L_33:
        /*00cc*/ 	.word	0x00000000
        /*00d0*/ 	.short	0x000d
        /*00d2*/ 	.short	0x0048
        /*00d4*/ 	.byte	0x00, 0xf0, 0x11, 0x00


	//----- nvinfo : EIATTR_KPARAM_INFO
	.align		4
.L_34:
        /*00d8*/ 	.byte	0x04, 0x17
        /*00da*/ 	.short	(.L_36 - .L_35)
.L_35:
        /*00dc*/ 	.word	0x00000000
        /*00e0*/ 	.short	0x000c
        /*00e2*/ 	.short	0x0044
        /*00e4*/ 	.byte	0x00, 0xf0, 0x11, 0x00


	//----- nvinfo : EIATTR_KPARAM_INFO
	.align		4
.L_36:
        /*00e8*/ 	.byte	0x04, 0x17
        /*00ea*/ 	.short	(.L_38 - .L_37)
.L_37:
        /*00ec*/ 	.word	0x00000000
        /*00f0*/ 	.short	0x000b
        /*00f2*/ 	.short	0x0040
        /*00f4*/ 	.byte	0x00, 0xf0, 0x11, 0x00


	//----- nvinfo : EIATTR_KPARAM_INFO
	.align		4
.L_38:
        /*00f8*/ 	.byte	0x04, 0x17
        /*00fa*/ 	.short	(.L_40 - .L_39)
.L_39:
        /*00fc*/ 	.word	0x00000000
        /*0100*/ 	.short	0x000a
        /*0102*/ 	.short	0x003c
        /*0104*/ 	.byte	0x00, 0xf0, 0x11, 0x00


	//----- nvinfo : EIATTR_KPARAM_INFO
	.align		4
.L_40:
        /*0108*/ 	.byte	0x04, 0x17
        /*010a*/ 	.short	(.L_42 - .L_41)
.L_41:
        /*010c*/ 	.word	0x00000000
        /*0110*/ 	.short	0x0009
        /*0112*/ 	.short	0x0038
        /*0114*/ 	.byte	0x00, 0xf0, 0x11, 0x00


	//----- nvinfo : EIATTR_KPARAM_INFO
	.align		4
.L_42:
        /*0118*/ 	.byte	0x04, 0x17
        /*011a*/ 	.short	(.L_44 - .L_43)
.L_43:
        /*011c*/ 	.word	0x00000000
        /*0120*/ 	.short	0x0008
        /*0122*/ 	.short	0x0034
        /*0124*/ 	.byte	0x00, 0xf0, 0x11, 0x00


	//----- nvinfo : EIATTR_KPARAM_INFO
	.align		4
.L_44:
        /*0128*/ 	.byte	0x04, 0x17
        /*012a*/ 	.short	(.L_46 - .L_45)
.L_45:
        /*012c*/ 	.word	0x00000000
        /*0130*/ 	.short	0x0007
        /*0132*/ 	.short	0x0030
        /*0134*/ 	.byte	0x00, 0xf0, 0x11, 0x00


	//----- nvinfo : EIATTR_KPARAM_INFO
	.align		4
.L_46:
        /*0138*/ 	.byte	0x04, 0x17
        /*013a*/ 	.short	(.L_48 - .L_47)
.L_47:
        /*013c*/ 	.word	0x00000000
        /*0140*/ 	.short	0x0006
        /*0142*/ 	.short	0x002c
        /*0144*/ 	.byte	0x00, 0xf0, 0x11, 0x00


	//----- nvinfo : EIATTR_KPARAM_INFO
	.align		4
.L_48:
        /*0148*/ 	.byte	0x04, 0x17
        /*014a*/ 	.short	(.L_50 - .L_49)
.L_49:
        /*014c*/ 	.word	0x00000000
        /*0150*/ 	.short	0x0005
        /*0152*/ 	.short	0x0028
        /*0154*/ 	.byte	0x00, 0xf0, 0x11, 0x00


	//----- nvinfo : EIATTR_KPARAM_INFO
	.align		4
.L_50:
        /*0158*/ 	.byte	0x04, 0x17
        /*015a*/ 	.short	(.L_52 - .L_51)
.L_51:
        /*015c*/ 	.word	0x00000000
        /*0160*/ 	.short	0x0004
        /*0162*/ 	.short	0x0020
        /*0164*/ 	.byte	0x00, 0xf4, 0x21, 0x00


	//----- nvinfo : EIATTR_KPARAM_INFO
	.align		4
.L_52:
        /*0168*/ 	.byte	0x04, 0x17
        /*016a*/ 	.short	(.L_54 - .L_53)
.L_53:
        /*016c*/ 	.word	0x00000000
        /*0170*/ 	.short	0x0003
        /*0172*/ 	.short	0x0018
        /*0174*/ 	.byte	0x00, 0xf4, 0x21, 0x00


	//----- nvinfo : EIATTR_KPARAM_INFO
	.align		4
.L_54:
        /*0178*/ 	.byte	0x04, 0x17
        /*017a*/ 	.short	(.L_56 - .L_55)
.L_55:
        /*017c*/ 	.word	0x00000000
        /*0180*/ 	.short	0x0002
        /*0182*/ 	.short	0x0010
        /*0184*/ 	.byte	0x00, 0xf4, 0x21, 0x00


	//----- nvinfo : EIATTR_KPARAM_INFO
	.align		4
.L_56:
        /*0188*/ 	.byte	0x04, 0x17
        /*018a*/ 	.short	(.L_58 - .L_57)
.L_57:
        /*018c*/ 	.word	0x00000000
        /*0190*/ 	.short	0x0001
        /*0192*/ 	.short	0x0008
        /*0194*/ 	.byte	0x00, 0xf4, 0x21, 0x00


	//----- nvinfo : EIATTR_KPARAM_INFO
	.align		4
.L_58:
        /*0198*/ 	.byte	0x04, 0x17
        /*019a*/ 	.short	(.L_60 - .L_59)
.L_59:
        /*019c*/ 	.word	0x00000000
        /*01a0*/ 	.short	0x0000
        /*01a2*/ 	.short	0x0000
        /*01a4*/ 	.byte	0x00, 0xf4, 0x21, 0x00


	//----- nvinfo : EIATTR_SPARSE_MMA_MASK
	.align		4
.L_60:
        /*01a8*/ 	.byte	0x03, 0x50
        /*01aa*/ 	.short	0x0000


	//----- nvinfo : EIATTR_MAXREG_COUNT
	.align		4
        /*01ac*/ 	.byte	0x03, 0x1b
        /*01ae*/ 	.short	0x00ff


	//----- nvinfo : EIATTR_NUM_BARRIERS
	.align		4
        /*01b0*/ 	.byte	0x02, 0x4c
        /*01b2*/ 	.byte	0x01
	.zero		1


	//----- nvinfo : EIATTR_MERCURY_ISA_VERSION
	.align		4
        /*01b4*/ 	.byte	0x03, 0x5f
        /*01b6*/ 	.short	0x0101


	//----- nvinfo : EIATTR_COOP_GROUP_MASK_REGIDS
	.align		4
        /*01b8*/ 	.byte	0x04, 0x29
        /*01ba*/ 	.short	(.L_62 - .L_61)


	//   ....[0]....
.L_61:
        /*01bc*/ 	.word	0xffffffff


	//   ....[1]....
        /*01c0*/ 	.word	0xffffffff


	//   ....[2]....
        /*01c4*/ 	.word	0xffffffff


	//   ....[3]....
        /*01c8*/ 	.word	0xffffffff


	//   ....[4]....
        /*01cc*/ 	.word	0xffffffff


	//   ....[5]....
        /*01d0*/ 	.word	0xffffffff


	//   ....[6]....
        /*01d4*/ 	.word	0xffffffff


	//   ....[7]....
        /*01d8*/ 	.word	0xffffffff


	//   ....[8]....
        /*01dc*/ 	.word	0xffffffff


	//   ....[9]....
        /*01e0*/ 	.word	0xffffffff


	//   ....[10]....
        /*01e4*/ 	.word	0xffffffff


	//   ....[11]....
        /*01e8*/ 	.word	0xffffffff


	//   ....[12]....
        /*01ec*/ 	.word	0xffffffff


	//   ....[13]....
        /*01f0*/ 	.word	0xffffffff


	//   ....[14]....
        /*01f4*/ 	.word	0xffffffff


	//   ....[15]....
        /*01f8*/ 	.word	0xffffffff


	//   ....[16]....
        /*01fc*/ 	.word	0xffffffff


	//   ....[17]....
        /*0200*/ 	.word	0xffffffff


	//----- nvinfo : EIATTR_COOP_GROUP_INSTR_OFFSETS
	.align		4
.L_62:
        /*0204*/ 	.byte	0x04, 0x28
        /*0206*/ 	.short	(.L_64 - .L_63)


	//   ....[0]....
.L_63:
        /*0208*/ 	.word	0x00002470


	//   ....[1]....
        /*020c*/ 	.word	0x00002480


	//   ....[2]....
        /*0210*/ 	.word	0x00002490


	//   ....[3]....
        /*0214*/ 	.word	0x000024a0


	//   ....[4]....
        /*0218*/ 	.word	0x000024f0


	//   ....[5]....
        /*021c*/ 	.word	0x00002500


	//   ....[6]....
        /*0220*/ 	.word	0x00002510


	//   ....[7]....
        /*0224*/ 	.word	0x00002520


	//   ....[8]....
        /*0228*/ 	.word	0x00002650


	//   ....[9]....
        /*022c*/ 	.word	0x000028c0


	//   ....[10]....
        /*0230*/ 	.word	0x000028d0


	//   ....[11]....
        /*0234*/ 	.word	0x000028f0


	//   ....[12]....
        /*0238*/ 	.word	0x00002900


	//   ....[13]....
        /*023c*/ 	.word	0x00002930


	//   ....[14]....
        /*0240*/ 	.word	0x00002960


	//   ....[15]....
        /*0244*/ 	.word	0x00002970


	//   ....[16]....
        /*0248*/ 	.word	0x00002980


	//   ....[17]....
        /*024c*/ 	.word	0x00002a40


	//----- nvinfo : EIATTR_EXIT_INSTR_OFFSETS
	.align		4
.L_64:
        /*0250*/ 	.byte	0x04, 0x1c
        /*0252*/ 	.short	(.L_66 - .L_65)


	//   ....[0]....
.L_65:
        /*0254*/ 	.word	0x00004f60


	//   ....[1]....
        /*0258*/ 	.word	0x00004f90


	//----- nvinfo : EIATTR_REQNTID
	.align		4
.L_66:
        /*025c*/ 	.byte	0x04, 0x10
        /*025e*/ 	.short	(.L_68 - .L_67)
.L_67:
        /*0260*/ 	.word	0x00000100
        /*0264*/ 	.word	0x00000001
        /*0268*/ 	.word	0x00000001


	//----- nvinfo : EIATTR_CBANK_PARAM_SIZE
	.align		4
.L_68:
        /*026c*/ 	.byte	0x03, 0x19
        /*026e*/ 	.short	0x0088


	//----- nvinfo : EIATTR_PARAM_CBANK
	.align		4
        /*0270*/ 	.byte	0x04, 0x0a
        /*0272*/ 	.short	(.L_70 - .L_69)
	.align		4
.L_69:
        /*0274*/ 	.word	index@(.nv.constant0.attn_fwd)
        /*0278*/ 	.short	0x0210
        /*027a*/ 	.short	0x0088


	//----- nvinfo : EIATTR_SW_WAR
	.align		4
.L_70:
        /*027c*/ 	.byte	0x04, 0x36
        /*027e*/ 	.short	(.L_72 - .L_71)
.L_71:
        /*0280*/ 	.word	0x00000008
.L_72:


//--------------------- .nv.callgraph             --------------------------
	.section	.nv.callgraph,"",@"SHT_CUDA_CALLGRAPH"
	.align	4
	.sectionentsize	8
	.align		4
        /*0000*/ 	.word	0x00000000
	.align		4
        /*0004*/ 	.word	0xffffffff
	.align		4
        /*0008*/ 	.word	0x00000000
	.align		4
        /*000c*/ 	.word	0xfffffffe
	.align		4
        /*0010*/ 	.word	0x00000000
	.align		4
        /*0014*/ 	.word	0xfffffffd
	.align		4
        /*0018*/ 	.word	0x00000000
	.align		4
        /*001c*/ 	.word	0xfffffffc


//--------------------- .nv.constant4             --------------------------
	.section	.nv.constant4,"a",@progbits
	.align	8
	.align		8
.nv.constant4:
        /*0000*/ 	.dword	_$_str


//--------------------- .text.attn_fwd            --------------------------
	.section	.text.attn_fwd,"ax",@progbits
	.align	128
        .global         attn_fwd
        .type           attn_fwd,@function
        .size           attn_fwd,(.L_x_3 - attn_fwd)
        .other          attn_fwd,@"STO_CUDA_ENTRY STV_DEFAULT"
attn_fwd:
.text.attn_fwd:
[----:B------:R-:W-:Y:S01]  /*0000*/  LDC R1, c[0x0][0x28] ;  /* 0x00000a00ff017b82 */ /* 0x000fe20000000800 */
[----:B------:R-:W0:Y:S07]  /*0010*/  S2R R0, SR_TID.X ;  /* 0x0000000000007919 */ /* 0x000e2e0000002100 */
[----:B------:R-:W1:Y:S01]  /*0020*/  S2UR UR7, SR_CTAID.Y ;  /* 0x00000000000779c3 */ /* 0x000e620000002600 */
[----:B------:R-:W-:Y:S01]  /*0030*/  ULDC.64 UR4, c[0x0][0x240] ;  /* 0x0000900000047ab9 */ /* 0x000fe20000000a00 */
[----:B------:R-:W-:Y:S01]  /*0040*/  ULDC.64 UR10, c[0x0][0x208] ;  /* 0x00008200000a7ab9 */ /* 0x000fe20000000a00 */
[----:B------:R-:W2:Y:S05]  /*0050*/  S2R R3, SR_CTAID.X ;  /* 0x0000000000037919 */ /* 0x000eaa0000002500 */
[----:B------:R-:W3:Y:S08]  /*0060*/  LDC R48, c[0x0][0x248] ;  /* 0x00009200ff307b82 */ /* 0x000ef00000000800 */
[----:B------:R-:W4:Y:S01]  /*0070*/  LDC.64 R44, c[0x0][0x210] ;  /* 0x00008400ff2c7b82 */ /* 0x000f220000000a00 */
[----:B-1----:R-:W-:-:S04]  /*0080*/  UIMAD UR4, UR7, UR4, URZ ;  /* 0x00000004070472a4 */ /* 0x002fc8000f8e023f */
[----:B------:R-:W-:Y:S01]  /*0090*/  USHF.L.U32 UR6, UR4, 0x1, URZ ;  /* 0x0000000104067899 */ /* 0x000fe2000800063f */
[----:B0-----:R-:W-:Y:S02]  /*00a0*/  LOP3.LUT R2, R0, 0x1f, RZ, 0xc0, !PT ;  /* 0x0000001f00027812 */ /* 0x001fe400078ec0ff */
[----:B------:R-:W-:-:S03]  /*00b0*/  SHF.R.U32.HI R4, RZ, 0x5, R0 ;  /* 0x00000005ff047819 */ /* 0x000fc60000011600 */
[----:B--2---:R-:W-:Y:S01]  /*00c0*/  IMAD R2, R3, 0x20, R2 ;  /* 0x0000002003027824 */ /* 0x004fe200078e0202 */
[----:B------:R-:W-:-:S03]  /*00d0*/  SGXT.U32 R4, R4, 0x3 ;  /* 0x000000030404781a */ /* 0x000fc60000000000 */
[----:B------:R-:W-:Y:S01]  /*00e0*/  IMAD R3, R2, UR5, RZ ;  /* 0x0000000502037c24 */ /* 0x000fe2000f8e02ff */
[----:B------:R-:W-:Y:S01]  /*00f0*/  UIMAD.WIDE UR4, UR4, 0x2, URZ ;  /* 0x00000002040478a5 */ /* 0x000fe2000f8e023f */
[----:B---3--:R-:W-:Y:S02]  /*0100*/  IMAD R7, R4, R48, RZ ;  /* 0x0000003004077224 */ /* 0x008fe400078e02ff */
[C---:B------:R-:W-:Y:S02]  /*0110*/  IMAD.SHL.U32 R5, R3.reuse, 0x2, RZ ;  /* 0x0000000203057824 */ /* 0x040fe400078e00ff */
[----:B------:R-:W-:-:S03]  /*0120*/  IMAD.HI R4, R3, 0x2, RZ ;  /* 0x0000000203047827 */ /* 0x000fc600078e02ff */
[----:B----4-:R-:W-:Y:S01]  /*0130*/  IADD3 R44, P0, P1, R5, UR6, R44 ;  /* 0x00000006052c7c10 */ /* 0x010fe2000f91e02c */
[----:B------:R-:W-:-:S03]  /*0140*/  IMAD R3, R48, 0x8, R7 ;  /* 0x0000000830037824 */ /* 0x000fc600078e0207 */
[----:B------:R-:W-:Y:S01]  /*0150*/  IADD3.X R46, R4, UR5, R45, P0, P1 ;  /* 0x00000005042e7c10 */ /* 0x000fe200087e242d */
[C---:B------:R-:W-:Y:S01]  /*0160*/  IMAD R9, R48.reuse, 0x8, R3 ;  /* 0x0000000830097824 */ /* 0x040fe200078e0203 */
[-C--:B------:R-:W-:Y:S02]  /*0170*/  LEA R4, P0, R7, R44.reuse, 0x1 ;  /* 0x0000002c07047211 */ /* 0x080fe400078008ff */
[----:B------:R-:W-:Y:S02]  /*0180*/  LEA R6, P1, R3, R44, 0x1 ;  /* 0x0000002c03067211 */ /* 0x000fe400078208ff */
[----:B------:R-:W-:Y:S02]  /*0190*/  LEA.HI.X.SX32 R5, R7, R46, 0x1, P0 ;  /* 0x0000002e07057211 */ /* 0x000fe400000f0eff */
[C---:B------:R-:W-:Y:S02]  /*01a0*/  LEA R11, R48.reuse, R9, 0x3 ;  /* 0x00000009300b7211 */ /* 0x040fe400078e18ff */
[----:B------:R-:W-:Y:S01]  /*01b0*/  LEA R8, P0, R9, R44, 0x1 ;  /* 0x0000002c09087211 */ /* 0x000fe200078008ff */
[----:B------:R0:W2:Y:S01]  /*01c0*/  LDG.E.U16 R17, desc[UR10][R4.64] ;  /* 0x0000000a04117981 */ /* 0x0000a2000c1e1500 */
[-C--:B------:R-:W-:Y:S01]  /*01d0*/  LEA.HI.X.SX32 R7, R3, R46.reuse, 0x1, P1 ;  /* 0x0000002e03077211 */ /* 0x080fe200008f0eff */
[----:B------:R-:W-:Y:S01]  /*01e0*/  IMAD R3, R48, 0x8, R11 ;  /* 0x0000000830037824 */ /* 0x000fe200078e020b */
[----:B------:R-:W-:-:S02]  /*01f0*/  LEA.HI.X.SX32 R9, R9, R46, 0x1, P0 ;  /* 0x0000002e09097211 */ /* 0x000fc400000f0eff */
[C---:B------:R-:W-:Y:S01]  /*0200*/  LEA R10, P0, R11.reuse, R44, 0x1 ;  /* 0x0000002c0b0a7211 */ /* 0x040fe200078008ff */
[C---:B------:R-:W-:Y:S01]  /*0210*/  IMAD R15, R48.reuse, 0x8, R3 ;  /* 0x00000008300f7824 */ /* 0x040fe200078e0203 */
[----:B------:R1:W3:Y:S02]  /*0220*/  LDG.E.U16 R18, desc[UR10][R6.64] ;  /* 0x0000000a06127981 */ /* 0x0002e4000c1e1500 */
[----:B------:R-:W-:Y:S02]  /*0230*/  LEA.HI.X.SX32 R11, R11, R46, 0x1, P0 ;  /* 0x0000002e0b0b7211 */ /* 0x000fe400000f0eff */
[C---:B------:R-:W-:Y:S01]  /*0240*/  LEA R12, P0, R3.reuse, R44, 0x1 ;  /* 0x0000002c030c7211 */ /* 0x040fe200078008ff */
[----:B------:R4:W5:Y:S03]  /*0250*/  LDG.E.U16 R19, desc[UR10][R8.64] ;  /* 0x0000000a08137981 */ /* 0x000966000c1e1500 */
[----:B------:R-:W-:Y:S01]  /*0260*/  LEA.HI.X.SX32 R13, R3, R46, 0x1, P0 ;  /* 0x0000002e030d7211 */ /* 0x000fe200000f0eff */
[C---:B------:R-:W-:Y:S01]  /*0270*/  IMAD R3, R48.reuse, 0x8, R15 ;  /* 0x0000000830037824 */ /* 0x040fe200078e020f */
[-C--:B0-----:R-:W-:Y:S01]  /*0280*/  LEA R4, P0, R15, R44.reuse, 0x1 ;  /* 0x0000002c0f047211 */ /* 0x081fe200078008ff */
[----:B------:R0:W5:Y:S02]  /*0290*/  LDG.E.U16 R20, desc[UR10][R10.64] ;  /* 0x0000000a0a147981 */ /* 0x000164000c1e1500 */
[----:B------:R-:W-:Y:S01]  /*02a0*/  IMAD R16, R48, 0x8, R3 ;  /* 0x0000000830107824 */ /* 0x000fe200078e0203 */
[----:B------:R-:W-:Y:S01]  /*02b0*/  LEA R14, P1, R3, R44, 0x1 ;  /* 0x0000002c030e7211 */ /* 0x000fe200078208ff */
[----:B------:R0:W5:Y:S01]  /*02c0*/  LDG.E.U16 R21, desc[UR10][R12.64] ;  /* 0x0000000a0c157981 */ /* 0x000162000c1e1500 */
[----:B------:R-:W-:-:S02]  /*02d0*/  LEA.HI.X.SX32 R5, R15, R46, 0x1, P0 ;  /* 0x0000002e0f057211 */ /* 0x000fc400000f0eff */
[----:B------:R-:W-:Y:S02]  /*02e0*/  LEA.HI.X.SX32 R15, R3, R46, 0x1, P1 ;  /* 0x0000002e030f7211 */ /* 0x000fe400008f0eff */
[----:B-1----:R-:W-:Y:S01]  /*02f0*/  LEA R6, P0, R16, R44, 0x1 ;  /* 0x0000002c10067211 */ /* 0x002fe200078008ff */
[----:B------:R1:W5:Y:S01]  /*0300*/  LDG.E.U16 R22, desc[UR10][R4.64] ;  /* 0x0000000a04167981 */ /* 0x000362000c1e1500 */
[----:B------:R-:W-:Y:S02]  /*0310*/  LEA R3, R48, R16, 0x3 ;  /* 0x0000001030037211 */ /* 0x000fe400078e18ff */
[----:B------:R-:W-:Y:S01]  /*0320*/  LEA.HI.X.SX32 R7, R16, R46, 0x1, P0 ;  /* 0x0000002e10077211 */ /* 0x000fe200000f0eff */
[----:B------:R-:W5:Y:S01]  /*0330*/  LDG.E.U16 R23, desc[UR10][R14.64] ;  /* 0x0000000a0e177981 */ /* 0x000f62000c1e1500 */
[C---:B----4-:R-:W-:Y:S01]  /*0340*/  LEA R8, P0, R3.reuse, R44, 0x1 ;  /* 0x0000002c03087211 */ /* 0x050fe200078008ff */
[C---:B0-----:R-:W-:Y:S02]  /*0350*/  IMAD R11, R48.reuse, 0x8, R3 ;  /* 0x00000008300b7824 */ /* 0x041fe400078e0203 */
[----:B------:R0:W4:Y:S01]  /*0360*/  LDG.E.U16 R24, desc[UR10][R6.64] ;  /* 0x0000000a06187981 */ /* 0x000122000c1e1500 */
[----:B------:R-:W-:Y:S01]  /*0370*/  LEA.HI.X.SX32 R9, R3, R46, 0x1, P0 ;  /* 0x0000002e03097211 */ /* 0x000fe200000f0eff */
[----:B------:R-:W-:Y:S01]  /*0380*/  IMAD R3, R48, 0x8, R11 ;  /* 0x0000000830037824 */ /* 0x000fe200078e020b */
[----:B------:R-:W-:-:S03]  /*0390*/  LEA R10, P0, R11, R44, 0x1 ;  /* 0x0000002c0b0a7211 */ /* 0x000fc600078008ff */
[C---:B------:R-:W-:Y:S01]  /*03a0*/  IMAD R16, R48.reuse, 0x8, R3 ;  /* 0x0000000830107824 */ /* 0x040fe200078e0203 */
[----:B------:R-:W-:Y:S01]  /*03b0*/  LEA R12, P1, R3, R44, 0x1 ;  /* 0x0000002c030c7211 */ /* 0x000fe200078208ff */
[----:B------:R0:W4:Y:S01]  /*03c0*/  LDG.E.U16 R25, desc[UR10][R8.64] ;  /* 0x0000000a08197981 */ /* 0x000122000c1e1500 */
[-C--:B------:R-:W-:Y:S02]  /*03d0*/  LEA.HI.X.SX32 R11, R11, R46.reuse, 0x1, P0 ;  /* 0x0000002e0b0b7211 */ /* 0x080fe400000f0eff */
[----:B------:R-:W-:Y:S01]  /*03e0*/  LEA.HI.X.SX32 R13, R3, R46, 0x1, P1 ;  /* 0x0000002e030d7211 */ /* 0x000fe200008f0eff */
[----:B------:R-:W-:Y:S01]  /*03f0*/  IMAD R3, R48, 0x8, R16 ;  /* 0x0000000830037824 */ /* 0x000fe200078e0210 */
[C---:B-1----:R-:W-:Y:S01]  /*0400*/  LEA R4, P0, R16.reuse, R44, 0x1 ;  /* 0x0000002c10047211 */ /* 0x042fe200078008ff */
[----:B------:R1:W4:Y:S03]  /*0410*/  LDG.E.U16 R26, desc[UR10][R10.64] ;  /* 0x0000000a0a1a7981 */ /* 0x000326000c1e1500 */
[----:B------:R-:W-:Y:S01]  /*0420*/  LEA.HI.X.SX32 R5, R16, R46, 0x1, P0 ;  /* 0x0000002e10057211 */ /* 0x000fe200000f0eff */
[----:B------:R1:W4:Y:S01]  /*0430*/  LDG.E.U16 R27, desc[UR10][R12.64] ;  /* 0x0000000a0c1b7981 */ /* 0x000322000c1e1500 */
[----:B0-----:R-:W-:-:S02]  /*0440*/  LEA R6, P0, R3, R44, 0x1 ;  /* 0x0000002c03067211 */ /* 0x001fc400078008ff */
[----:B------:R-:W-:Y:S01]  /*0450*/  LEA R15, R48, R3, 0x3 ;  /* 0x00000003300f7211 */ /* 0x000fe200078e18ff */
[----:B------:R0:W4:Y:S01]  /*0460*/  LDG.E.U16 R28, desc[UR10][R4.64] ;  /* 0x0000000a041c7981 */ /* 0x000122000c1e1500 */
[----:B------:R-:W-:-:S03]  /*0470*/  LEA.HI.X.SX32 R7, R3, R46, 0x1, P0 ;  /* 0x0000002e03077211 */ /* 0x000fc600000f0eff */
[C---:B------:R-:W-:Y:S01]  /*0480*/  IMAD R3, R48.reuse, 0x8, R15 ;  /* 0x0000000830037824 */ /* 0x040fe200078e020f */
[-C--:B------:R-:W-:Y:S01]  /*0490*/  LEA R8, P0, R15, R44.reuse, 0x1 ;  /* 0x0000002c0f087211 */ /* 0x080fe200078008ff */
[----:B------:R0:W4:Y:S02]  /*04a0*/  LDG.E.U16 R29, desc[UR10][R6.64] ;  /* 0x0000000a061d7981 */ /* 0x000124000c1e1500 */
[C---:B------:R-:W-:Y:S01]  /*04b0*/  IMAD R16, R48.reuse, 0x8, R3 ;  /* 0x0000000830107824 */ /* 0x040fe200078e0203 */
[----:B------:R-:W-:Y:S02]  /*04c0*/  LEA R14, P1, R3, R44, 0x1 ;  /* 0x0000002c030e7211 */ /* 0x000fe400078208ff */
[-C--:B------:R-:W-:Y:S02]  /*04d0*/  LEA.HI.X.SX32 R9, R15, R46.reuse, 0x1, P0 ;  /* 0x0000002e0f097211 */ /* 0x080fe400000f0eff */
[----:B------:R-:W-:Y:S01]  /*04e0*/  LEA.HI.X.SX32 R15, R3, R46, 0x1, P1 ;  /* 0x0000002e030f7211 */ /* 0x000fe200008f0eff */
[----:B------:R-:W-:Y:S01]  /*04f0*/  IMAD R3, R48, 0x8, R16 ;  /* 0x0000000830037824 */ /* 0x000fe200078e0210 */
[----:B-1----:R-:W-:Y:S01]  /*0500*/  LEA R10, P0, R16, R44, 0x1 ;  /* 0x0000002c100a7211 */ /* 0x002fe200078008ff */
[----:B------:R1:W4:Y:S02]  /*0510*/  LDG.E.U16 R30, desc[UR10][R8.64] ;  /* 0x0000000a081e7981 */ /* 0x000324000c1e1500 */
[----:B------:R-:W-:Y:S01]  /*0520*/  IMAD R13, R48, 0x8, R3 ;  /* 0x00000008300d7824 */ /* 0x000fe200078e0203 */
[----:B------:R-:W-:Y:S01]  /*0530*/  LEA.HI.X.SX32 R11, R16, R46, 0x1, P0 ;  /* 0x0000002e100b7211 */ /* 0x000fe200000f0eff */
[----:B------:R1:W4:Y:S01]  /*0540*/  LDG.E.U16 R31, desc[UR10][R14.64] ;  /* 0x0000000a0e1f7981 */ /* 0x000322000c1e1500 */
[----:B0-----:R-:W-:-:S03]  /*0550*/  LEA R4, P0, R3, R44, 0x1 ;  /* 0x0000002c03047211 */ /* 0x001fc600078008ff */
[----:B------:R0:W4:Y:S01]  /*0560*/  LDG.E.U16 R32, desc[UR10][R10.64] ;  /* 0x0000000a0a207981 */ /* 0x000122000c1e1500 */
[----:B------:R-:W-:Y:S02]  /*0570*/  LEA.HI.X.SX32 R5, R3, R46, 0x1, P0 ;  /* 0x0000002e03057211 */ /* 0x000fe400000f0eff */
[C---:B------:R-:W-:Y:S02]  /*0580*/  LEA R3, R48.reuse, R13, 0x3 ;  /* 0x0000000d30037211 */ /* 0x040fe400078e18ff */
[-C--:B------:R-:W-:Y:S01]  /*0590*/  LEA R6, P0, R13, R44.reuse, 0x1 ;  /* 0x0000002c0d067211 */ /* 0x080fe200078008ff */
[----:B------:R0:W4:Y:S01]  /*05a0*/  LDG.E.U16 R33, desc[UR10][R4.64] ;  /* 0x0000000a04217981 */ /* 0x000122000c1e1500 */
[----:B------:R-:W-:Y:S01]  /*05b0*/  LEA R12, P1, R3, R44, 0x1 ;  /* 0x0000002c030c7211 */ /* 0x000fe200078208ff */
[C---:B------:R-:W-:Y:S01]  /*05c0*/  IMAD R16, R48.reuse, 0x8, R3 ;  /* 0x0000000830107824 */ /* 0x040fe200078e0203 */
[-C--:B------:R-:W-:Y:S02]  /*05d0*/  LEA.HI.X.SX32 R7, R13, R46.reuse, 0x1, P0 ;  /* 0x0000002e0d077211 */ /* 0x080fe400000f0eff */
[----:B------:R-:W-:Y:S01]  /*05e0*/  LEA.HI.X.SX32 R13, R3, R46, 0x1, P1 ;  /* 0x0000002e030d7211 */ /* 0x000fe200008f0eff */
[----:B------:R-:W-:Y:S01]  /*05f0*/  IMAD R3, R48, 0x8, R16 ;  /* 0x0000000830037824 */ /* 0x000fe200078e0210 */
[C---:B-1----:R-:W-:Y:S01]  /*0600*/  LEA R8, P0, R16.reuse, R44, 0x1 ;  /* 0x0000002c10087211 */ /* 0x042fe200078008ff */
[----:B------:R1:W4:Y:S03]  /*0610*/  LDG.E.U16 R34, desc[UR10][R6.64] ;  /* 0x0000000a06227981 */ /* 0x000326000c1e1500 */
[----:B------:R-:W-:Y:S01]  /*0620*/  LEA.HI.X.SX32 R9, R16, R46, 0x1, P0 ;  /* 0x0000002e10097211 */ /* 0x000fe200000f0eff */
[C---:B------:R-:W-:Y:S01]  /*0630*/  IMAD R15, R48.reuse, 0x8, R3 ;  /* 0x00000008300f7824 */ /* 0x040fe200078e0203 */
[C---:B0-----:R-:W-:Y:S01]  /*0640*/  LEA R10, P0, R3.reuse, R44, 0x1 ;  /* 0x0000002c030a7211 */ /* 0x041fe200078008ff */
[----:B------:R0:W4:Y:S03]  /*0650*/  LDG.E.U16 R35, desc[UR10][R12.64] ;  /* 0x0000000a0c237981 */ /* 0x000126000c1e1500 */
[----:B------:R-:W-:Y:S01]  /*0660*/  LEA.HI.X.SX32 R11, R3, R46, 0x1, P0 ;  /* 0x0000002e030b7211 */ /* 0x000fe200000f0eff */
[C---:B------:R-:W-:Y:S01]  /*0670*/  IMAD R3, R48.reuse, 0x8, R15 ;  /* 0x0000000830037824 */ /* 0x040fe200078e020f */
[-C--:B------:R-:W-:Y:S01]  /*0680*/  LEA R4, P0, R15, R44.reuse, 0x1 ;  /* 0x0000002c0f047211 */ /* 0x080fe200078008ff */
[----:B------:R0:W4:Y:S03]  /*0690*/  LDG.E.U16 R36, desc[UR10][R8.64] ;  /* 0x0000000a08247981 */ /* 0x000126000c1e1500 */
[----:B------:R-:W-:Y:S01]  /*06a0*/  LEA R14, P1, R3, R44, 0x1 ;  /* 0x0000002c030e7211 */ /* 0x000fe200078208ff */
[----:B------:R0:W4:Y:S01]  /*06b0*/  LDG.E.U16 R37, desc[UR10][R10.64] ;  /* 0x0000000a0a257981 */ /* 0x000122000c1e1500 */
[----:B------:R-:W-:-:S02]  /*06c0*/  LEA R16, R48, R3, 0x3 ;  /* 0x0000000330107211 */ /* 0x000fc400078e18ff */
[-C--:B------:R-:W-:Y:S02]  /*06d0*/  LEA.HI.X.SX32 R5, R15, R46.reuse, 0x1, P0 ;  /* 0x0000002e0f057211 */ /* 0x080fe400000f0eff */
[----:B------:R-:W-:Y:S01]  /*06e0*/  LEA.HI.X.SX32 R15, R3, R46, 0x1, P1 ;  /* 0x0000002e030f7211 */ /* 0x000fe200008f0eff */
[----:B------:R-:W-:Y:S01]  /*06f0*/  IMAD R3, R48, 0x8, R16 ;  /* 0x0000000830037824 */ /* 0x000fe200078e0210 */
[C---:B-1----:R-:W-:Y:S01]  /*0700*/  LEA R6, P0, R16.reuse, R44, 0x1 ;  /* 0x0000002c10067211 */ /* 0x042fe200078008ff */
[----:B------:R1:W4:Y:S03]  /*0710*/  LDG.E.U16 R38, desc[UR10][R4.64] ;  /* 0x0000000a04267981 */ /* 0x000326000c1e1500 */
[----:B------:R-:W-:Y:S01]  /*0720*/  LEA.HI.X.SX32 R7, R16, R46, 0x1, P0 ;  /* 0x0000002e10077211 */ /* 0x000fe200000f0eff */
[C---:B0-----:R-:W-:Y:S01]  /*0730*/  IMAD R13, R48.reuse, 0x8, R3 ;  /* 0x00000008300d7824 */ /* 0x041fe200078e0203 */
[C---:B------:R-:W-:Y:S01]  /*0740*/  LEA R8, P0, R3.reuse, R44, 0x1 ;  /* 0x0000002c03087211 */ /* 0x040fe200078008ff */
[----:B------:R0:W4:Y:S03]  /*0750*/  LDG.E.U16 R39, desc[UR10][R14.64] ;  /* 0x0000000a0e277981 */ /* 0x000126000c1e1500 */
[----:B------:R-:W-:Y:S01]  /*0760*/  LEA.HI.X.SX32 R9, R3, R46, 0x1, P0 ;  /* 0x0000002e03097211 */ /* 0x000fe200000f0eff */
[C---:B------:R-:W-:Y:S01]  /*0770*/  IMAD R3, R48.reuse, 0x8, R13 ;  /* 0x0000000830037824 */ /* 0x040fe200078e020d */
[-C--:B------:R-:W-:Y:S01]  /*0780*/  LEA R10, P0, R13, R44.reuse, 0x1 ;  /* 0x0000002c0d0a7211 */ /* 0x080fe200078008ff */
[----:B------:R0:W4:Y:S02]  /*0790*/  LDG.E.U16 R40, desc[UR10][R6.64] ;  /* 0x0000000a06287981 */ /* 0x000124000c1e1500 */
[----:B------:R-:W-:Y:S01]  /*07a0*/  IMAD R16, R48, 0x8, R3 ;  /* 0x0000000830107824 */ /* 0x000fe200078e0203 */
[----:B------:R-:W-:Y:S01]  /*07b0*/  LEA R12, P1, R3, R44, 0x1 ;  /* 0x0000002c030c7211 */ /* 0x000fe200078208ff */
[----:B------:R0:W4:Y:S01]  /*07c0*/  LDG.E.U16 R41, desc[UR10][R8.64] ;  /* 0x0000000a08297981 */ /* 0x000122000c1e1500 */
[----:B------:R-:W-:-:S02]  /*07d0*/  LEA.HI.X.SX32 R11, R13, R46, 0x1, P0 ;  /* 0x0000002e0d0b7211 */ /* 0x000fc400000f0eff */
[----:B------:R-:W-:Y:S02]  /*07e0*/  LEA.HI.X.SX32 R13, R3, R46, 0x1, P1 ;  /* 0x0000002e030d7211 */ /* 0x000fe400008f0eff */
[----:B------:R-:W-:Y:S01]  /*07f0*/  LEA R3, R48, R16, 0x3 ;  /* 0x0000001030037211 */ /* 0x000fe200078e18ff */
[----:B------:R0:W4:Y:S01]  /*0800*/  LDG.E.U16 R42, desc[UR10][R10.64] ;  /* 0x0000000a0a2a7981 */ /* 0x000122000c1e1500 */
[----:B-1----:R-:W-:-:S03]  /*0810*/  LEA R4, P0, R16, R44, 0x1 ;  /* 0x0000002c10047211 */ /* 0x002fc600078008ff */
[----:B0-----:R-:W-:Y:S01]  /*0820*/  IMAD R15, R48, 0x8, R3 ;  /* 0x00000008300f7824 */ /* 0x001fe200078e0203 */
[----:B------:R-:W-:Y:S01]  /*0830*/  LEA.HI.X.SX32 R5, R16, R46, 0x1, P0 ;  /* 0x0000002e10057211 */ /* 0x000fe200000f0eff */
[----:B------:R-:W4:Y:S01]  /*0840*/  LDG.E.U16 R13, desc[UR10][R12.64] ;  /* 0x0000000a0c0d7981 */ /* 0x000f22000c1e1500 */
[C---:B------:R-:W-:Y:S01]  /*0850*/  LEA R6, P0, R3.reuse, R44, 0x1 ;  /* 0x0000002c03067211 */ /* 0x040fe200078008ff */
[C---:B------:R-:W-:Y:S02]  /*0860*/  IMAD R16, R48.reuse, 0x8, R15 ;  /* 0x0000000830107824 */ /* 0x040fe400078e020f */
[----:B------:R0:W4:Y:S01]  /*0870*/  LDG.E.U16 R43, desc[UR10][R4.64] ;  /* 0x0000000a042b7981 */ /* 0x000122000c1e1500 */
[----:B------:R-:W-:Y:S01]  /*0880*/  LEA.HI.X.SX32 R7, R3, R46, 0x1, P0 ;  /* 0x0000002e03077211 */ /* 0x000fe200000f0eff */
[----:B------:R-:W-:Y:S01]  /*0890*/  IMAD R3, R48, 0x8, R16 ;  /* 0x0000000830037824 */ /* 0x000fe200078e0210 */
[CC--:B------:R-:W-:Y:S02]  /*08a0*/  LEA R8, P0, R15.reuse, R44.reuse, 0x1 ;  /* 0x0000002c0f087211 */ /* 0x0c0fe400078008ff */
[----:B------:R-:W-:Y:S01]  /*08b0*/  LEA R14, P1, R16, R44, 0x1 ;  /* 0x0000002c100e7211 */ /* 0x000fe200078208ff */
[----:B------:R1:W4:Y:S01]  /*08c0*/  LDG.E.U16 R6, desc[UR10][R6.64] ;  /* 0x0000000a06067981 */ /* 0x000322000c1e1500 */
[----:B------:R-:W-:-:S02]  /*08d0*/  LEA.HI.X.SX32 R9, R15, R46, 0x1, P0 ;  /* 0x0000002e0f097211 */ /* 0x000fc400000f0eff */
[C---:B------:R-:W-:Y:S02]  /*08e0*/  LEA R10, P0, R3.reuse, R44, 0x1 ;  /* 0x0000002c030a7211 */ /* 0x040fe400078008ff */
[-C--:B------:R-:W-:Y:S02]  /*08f0*/  LEA.HI.X.SX32 R15, R16, R46.reuse, 0x1, P1 ;  /* 0x0000002e100f7211 */ /* 0x080fe400008f0eff */
[----:B------:R-:W-:Y:S01]  /*0900*/  LEA.HI.X.SX32 R11, R3, R46, 0x1, P0 ;  /* 0x0000002e030b7211 */ /* 0x000fe200000f0eff */
[----:B------:R1:W4:Y:S04]  /*0910*/  LDG.E.U16 R16, desc[UR10][R8.64] ;  /* 0x0000000a08107981 */ /* 0x000328000c1e1500 */
[----:B------:R1:W4:Y:S04]  /*0920*/  LDG.E.U16 R14, desc[UR10][R14.64] ;  /* 0x0000000a0e0e7981 */ /* 0x000328000c1e1500 */
[----:B------:R1:W4:Y:S01]  /*0930*/  LDG.E.U16 R10, desc[UR10][R10.64] ;  /* 0x0000000a0a0a7981 */ /* 0x000322000c1e1500 */
[----:B0-----:R-:W-:-:S02]  /*0940*/  LOP3.LUT R4, R0, 0xc0, RZ, 0xc0, !PT ;  /* 0x000000c000047812 */ /* 0x001fc400078ec0ff */
[----:B------:R-:W-:Y:S02]  /*0950*/  LOP3.LUT R3, R0, 0xff, RZ, 0xc0, !PT ;  /* 0x000000ff00037812 */ /* 0x000fe400078ec0ff */
[----:B------:R-:W-:-:S03]  /*0960*/  SHF.R.U32.HI R5, RZ, 0x2, R4 ;  /* 0x00000002ff057819 */ /* 0x000fc60000011604 */
[----:B------:R-:W-:-:S05]  /*0970*/  IMAD.SHL.U32 R4, R3, 0x2, RZ ;  /* 0x0000000203047824 */ /* 0x000fca00078e00ff */
[----:B-1----:R-:W-:Y:S02]  /*0980*/  LOP3.LUT R7, R4, R5, RZ, 0x3c, !PT ;  /* 0x0000000504077212 */ /* 0x002fe400078e3cff */
[----:B------:R-:W-:Y:S02]  /*0990*/  SHF.R.S32.HI R5, RZ, 0x4, R0 ;  /* 0x00000004ff057819 */ /* 0x000fe40000011400 */
[C---:B------:R-:W-:Y:S02]  /*09a0*/  SHF.L.U32 R8, R0.reuse, 0x5, RZ ;  /* 0x0000000500087819 */ /* 0x040fe400000006ff */
[----:B------:R-:W-:Y:S02]  /*09b0*/  SGXT R5, R5, 0x1 ;  /* 0x000000010505781a */ /* 0x000fe40000000200 */
[C---:B------:R-:W-:Y:S02]  /*09c0*/  LOP3.LUT R15, R0.reuse, 0xe0, RZ, 0xc0, !PT ;  /* 0x000000e0000f7812 */ /* 0x040fe400078ec0ff */
[----:B------:R-:W-:-:S02]  /*09d0*/  LOP3.LUT R4, R0, 0xc, RZ, 0xc0, !PT ;  /* 0x0000000c00047812 */ /* 0x000fc400078ec0ff */
[----:B------:R-:W-:Y:S02]  /*09e0*/  LOP3.LUT R8, R8, 0x60, RZ, 0xc0, !PT ;  /* 0x0000006008087812 */ /* 0x000fe400078ec0ff */
[----:B------:R-:W-:-:S03]  /*09f0*/  LOP3.LUT R5, R5, 0x1020, RZ, 0xc0, !PT ;  /* 0x0000102005057812 */ /* 0x000fc600078ec0ff */
[----:B------:R-:W-:Y:S02]  /*0a00*/  IMAD R8, R15, 0x10, R8 ;  /* 0x000000100f087824 */ /* 0x000fe400078e0208 */
[----:B------:R-:W-:Y:S01]  /*0a10*/  IMAD R5, R4, 0x2, R5 ;  /* 0x0000000204057824 */ /* 0x000fe200078e0205 */
[----:B------:R-:W0:Y:S04]  /*0a20*/  S2UR UR6, SR_CgaCtaId ;  /* 0x00000000000679c3 */ /* 0x000e280000008800 */
[----:B------:R-:W-:-:S04]  /*0a30*/  LOP3.LUT R5, R5, R8, RZ, 0x3c, !PT ;  /* 0x0000000805057212 */ /* 0x000fc800078e3cff */
[----:B------:R-:W1:Y:S01]  /*0a40*/  LDC R8, c[0x0][0x280] ;  /* 0x0000a000ff087b82 */ /* 0x000e620000000800 */
[----:B------:R-:W-:Y:S01]  /*0a50*/  UMOV UR4, 0x400 ;  /* 0x0000040000047882 */ /* 0x000fe20000000000 */
[C---:B------:R-:W-:Y:S01]  /*0a60*/  IMAD.SHL.U32 R9, R0.reuse, 0x8, RZ ;  /* 0x0000000800097824 */ /* 0x040fe200078e00ff */
[----:B------:R-:W-:-:S04]  /*0a70*/  LOP3.LUT R11, R0, 0xc0, RZ, 0xc0, !PT ;  /* 0x000000c0000b7812 */ /* 0x000fc800078ec0ff */
[----:B------:R-:W-:Y:S01]  /*0a80*/  LOP3.LUT R9, R9, 0x1f8, RZ, 0xc0, !PT ;  /* 0x000001f809097812 */ /* 0x000fe200078ec0ff */
[----:B0-----:R-:W-:Y:S01]  /*0a90*/  ULEA UR6, UR6, UR4, 0x18 ;  /* 0x0000000406067291 */ /* 0x001fe2000f8ec03f */
[----:B-1----:R-:W-:-:S03]  /*0aa0*/  ISETP.GE.AND P0, PT, R8, 0x1, PT ;  /* 0x000000010800780c */ /* 0x002fc60003f06270 */
[----:B------:R-:W-:Y:S01]  /*0ab0*/  IMAD R12, R4, 0x400, R9 ;  /* 0x00000400040c7824 */ /* 0x000fe200078e0209 */
[----:B------:R-:W-:Y:S02]  /*0ac0*/  SHF.R.U32.HI R11, RZ, 0x1, R11 ;  /* 0x00000001ff0b7819 */ /* 0x000fe4000001160b */
[----:B------:R-:W-:Y:S01]  /*0ad0*/  SHF.R.U32.HI R15, RZ, 0x1, R0 ;  /* 0x00000001ff0f7819 */ /* 0x000fe20000011600 */
[----:B------:R-:W-:Y:S01]  /*0ae0*/  IMAD.MOV.U32 R8, RZ, RZ, -0x800000 ;  /* 0xff800000ff087424 */ /* 0x000fe200078e00ff */
[----:B------:R-:W-:Y:S01]  /*0af0*/  LOP3.LUT R4, R12, R11, RZ, 0x3c, !PT ;  /* 0x0000000b0c047212 */ /* 0x000fe200078e3cff */
[----:B------:R-:W-:Y:S01]  /*0b00*/  IMAD.MOV.U32 R9, RZ, RZ, 0x3f800000 ;  /* 0x3f800000ff097424 */ /* 0x000fe200078e00ff */
[----:B------:R-:W-:Y:S02]  /*0b10*/  MOV R12, 0x3f800000 ;  /* 0x3f800000000c7802 */ /* 0x000fe40000000f00 */
[----:B------:R-:W-:Y:S02]  /*0b20*/  CS2R R100, SRZ ;  /* 0x0000000000647805 */ /* 0x000fe4000001ff00 */
[----:B------:R-:W-:-:S02]  /*0b30*/  CS2R R102, SRZ ;  /* 0x0000000000667805 */ /* 0x000fc4000001ff00 */
[----:B------:R-:W-:Y:S02]  /*0b40*/  CS2R R92, SRZ ;  /* 0x00000000005c7805 */ /* 0x000fe4000001ff00 */
[----:B------:R-:W-:Y:S02]  /*0b50*/  CS2R R94, SRZ ;  /* 0x00000000005e7805 */ /* 0x000fe4000001ff00 */
[----:B------:R-:W-:Y:S02]  /*0b60*/  CS2R R76, SRZ ;  /* 0x00000000004c7805 */ /* 0x000fe4000001ff00 */
[----:B------:R-:W-:Y:S02]  /*0b70*/  CS2R R78, SRZ ;  /* 0x00000000004e7805 */ /* 0x000fe4000001ff00 */
        /* <DEDUP_REMOVED lines=10> */
[----:B------:R-:W-:Y:S02]  /*0c20*/  ISETP.GE.U32.AND P3, PT, R3, 0x20, PT ;  /* 0x000000200300780c */ /* 0x000fe40003f66070 */
[----:B------:R-:W-:Y:S01]  /*0c30*/  LOP3.LUT R15, R15, 0xc, RZ, 0xc0, !PT ;  /* 0x0000000c0f0f7812 */ /* 0x000fe200078ec0ff */
[----:B--2---:R-:W-:Y:S04]  /*0c40*/  STS.U16 [R7+UR6], R17 ;  /* 0x0000001107007988 */ /* 0x004fe80008000406 */
[----:B---3--:R-:W-:Y:S04]  /*0c50*/  STS.U16 [R7+UR6+0x200], R18 ;  /* 0x0002001207007988 */ /* 0x008fe80008000406 */
[----:B-----5:R-:W-:Y:S04]  /*0c60*/  STS.U16 [R7+UR6+0x400], R19 ;  /* 0x0004001307007988 */ /* 0x020fe80008000406 */
[----:B------:R-:W-:Y:S04]  /*0c70*/  STS.U16 [R7+UR6+0x600], R20 ;  /* 0x0006001407007988 */ /* 0x000fe80008000406 */
[----:B------:R-:W-:Y:S04]  /*0c80*/  STS.U16 [R7+UR6+0x800], R21 ;  /* 0x0008001507007988 */ /* 0x000fe80008000406 */
[----:B------:R0:W-:Y:S04]  /*0c90*/  STS.U16 [R7+UR6+0xa00], R22 ;  /* 0x000a001607007988 */ /* 0x0001e80008000406 */
[----:B------:R1:W-:Y:S04]  /*0ca0*/  STS.U16 [R7+UR6+0xc00], R23 ;  /* 0x000c001707007988 */ /* 0x0003e80008000406 */
[----:B----4-:R2:W-:Y:S01]  /*0cb0*/  STS.U16 [R7+UR6+0xe00], R24 ;  /* 0x000e001807007988 */ /* 0x0105e20008000406 */
[----:B0-----:R-:W-:-:S03]  /*0cc0*/  IMAD.MOV.U32 R22, RZ, RZ, 0x3f800000 ;  /* 0x3f800000ff167424 */ /* 0x001fc600078e00ff */
[----:B------:R0:W-:Y:S01]  /*0cd0*/  STS.U16 [R7+UR6+0x1000], R25 ;  /* 0x0010001907007988 */ /* 0x0001e20008000406 */
[----:B-1----:R-:W-:Y:S02]  /*0ce0*/  IMAD.MOV.U32 R23, RZ, RZ, -0x800000 ;  /* 0xff800000ff177424 */ /* 0x002fe400078e00ff */
[----:B--2---:R-:W-:Y:S01]  /*0cf0*/  IMAD.MOV.U32 R24, RZ, RZ, -0x800000 ;  /* 0xff800000ff187424 */ /* 0x004fe200078e00ff */
[----:B------:R-:W-:Y:S04]  /*0d00*/  STS.U16 [R7+UR6+0x1200], R26 ;  /* 0x0012001a07007988 */ /* 0x000fe80008000406 */
[----:B------:R-:W-:Y:S01]  /*0d10*/  STS.U16 [R7+UR6+0x1400], R27 ;  /* 0x0014001b07007988 */ /* 0x000fe20008000406 */
[----:B0-----:R-:W-:-:S03]  /*0d20*/  IMAD.MOV.U32 R25, RZ, RZ, -0x800000 ;  /* 0xff800000ff197424 */ /* 0x001fc600078e00ff */
[----:B------:R-:W-:Y:S04]  /*0d30*/  STS.U16 [R7+UR6+0x1600], R28 ;  /* 0x0016001c07007988 */ /* 0x000fe80008000406 */
        /* <DEDUP_REMOVED lines=14> */
[----:B------:R0:W-:Y:S04]  /*0e20*/  STS.U16 [R7+UR6+0x3400], R13 ;  /* 0x0034000d07007988 */ /* 0x0001e80008000406 */
[----:B------:R-:W-:Y:S04]  /*0e30*/  STS.U16 [R7+UR6+0x3600], R43 ;  /* 0x0036002b07007988 */ /* 0x000fe80008000406 */
[----:B------:R1:W-:Y:S01]  /*0e40*/  STS.U16 [R7+UR6+0x3800], R6 ;  /* 0x0038000607007988 */ /* 0x0003e20008000406 */
[----:B0-----:R-:W-:-:S03]  /*0e50*/  MOV R13, 0x3f800000 ;  /* 0x3f800000000d7802 */ /* 0x001fc60000000f00 */
[----:B------:R-:W-:Y:S04]  /*0e60*/  STS.U16 [R7+UR6+0x3a00], R16 ;  /* 0x003a001007007988 */ /* 0x000fe80008000406 */
[----:B------:R0:W-:Y:S01]  /*0e70*/  STS.U16 [R7+UR6+0x3c00], R14 ;  /* 0x003c000e07007988 */ /* 0x0001e20008000406 */
[----:B-1----:R-:W-:-:S03]  /*0e80*/  LOP3.LUT R6, R0, 0xe0, RZ, 0xc0, !PT ;  /* 0x000000e000067812 */ /* 0x002fc600078ec0ff */
[----:B------:R1:W-:Y:S01]  /*0e90*/  STS.U16 [R7+UR6+0x3e00], R10 ;  /* 0x003e000a07007988 */ /* 0x0003e20008000406 */
[C---:B0-----:R-:W-:Y:S02]  /*0ea0*/  IMAD.SHL.U32 R14, R0.reuse, 0x10, RZ ;  /* 0x00000010000e7824 */ /* 0x041fe400078e00ff */
[----:B-1----:R-:W-:-:S03]  /*0eb0*/  IMAD.SHL.U32 R7, R0, 0x20, RZ ;  /* 0x0000002000077824 */ /* 0x002fc600078e00ff */
[----:B------:R-:W-:Y:S01]  /*0ec0*/  LOP3.LUT R14, R14, 0x70, RZ, 0xc0, !PT ;  /* 0x000000700e0e7812 */ /* 0x000fe200078ec0ff */
[----:B------:R-:W-:Y:S06]  /*0ed0*/  @!P0 BRA `(.L_x_0) ;  /* 0x0000002400348947 */ /* 0x000fec0003800000 */
[----:B------:R-:W0:Y:S01]  /*0ee0*/  LDC.64 R72, c[0x0][0x250] ;  /* 0x00009400ff487b82 */ /* 0x000e220000000a00 */
[----:B------:R-:W-:Y:S01]  /*0ef0*/  LOP3.LUT R11, R7, 0x60, RZ, 0xc0, !PT ;  /* 0x00000060070b7812 */ /* 0x000fe200078ec0ff */
[----:B------:R-:W-:Y:S01]  /*0f00*/  ULDC UR4, c[0x0][0x258] ;  /* 0x0000960000047ab9 */ /* 0x000fe20000000800 */
[C---:B------:R-:W-:Y:S01]  /*0f10*/  LOP3.LUT R7, R0.reuse, 0x7, RZ, 0xc0, !PT ;  /* 0x0000000700077812 */ /* 0x040fe200078ec0ff */
[----:B------:R-:W-:Y:S01]  /*0f20*/  ULDC.64 UR8, c[0x0][0x218] ;  /* 0x0000860000087ab9 */ /* 0x000fe20000000a00 */
[C---:B------:R-:W-:Y:S01]  /*0f30*/  LOP3.LUT R10, R0.reuse, 0x20, RZ, 0xc0, !PT ;  /* 0x00000020000a7812 */ /* 0x040fe200078ec0ff */
[----:B------:R-:W-:Y:S01]  /*0f40*/  IMAD.MOV.U32 R22, RZ, RZ, 0x3f800000 ;  /* 0x3f800000ff167424 */ /* 0x000fe200078e00ff */
[----:B------:R-:W-:Y:S01]  /*0f50*/  LOP3.LUT R8, R0, 0x10, RZ, 0xc0, !PT ;  /* 0x0000001000087812 */ /* 0x000fe200078ec0ff */
[C---:B------:R-:W-:Y:S01]  /*0f60*/  IMAD.SHL.U32 R9, R7.reuse, 0x10, RZ ;  /* 0x0000001007097824 */ /* 0x040fe200078e00ff */
[----:B------:R-:W-:Y:S01]  /*0f70*/  SHF.R.S32.HI R13, RZ, 0x2, R0 ;  /* 0x00000002ff0d7819 */ /* 0x000fe20000011400 */
[----:B------:R-:W-:Y:S01]  /*0f80*/  IMAD R10, R7, 0x4, R10 ;  /* 0x00000004070a7824 */ /* 0x000fe200078e020a */
[----:B------:R-:W-:Y:S01]  /*0f90*/  LEA R12, R8, UR6, 0x7 ;  /* 0x00000006080c7c11 */ /* 0x000fe2000f8e38ff */
[----:B------:R-:W1:Y:S01]  /*0fa0*/  LDC.64 R18, c[0x0][0x220] ;  /* 0x00008800ff127b82 */ /* 0x000e620000000a00 */
[----:B------:R-:W-:-:S02]  /*0fb0*/  SGXT R7, R13, 0x1 ;  /* 0x000000010d07781a */ /* 0x000fc40000000200 */
[----:B------:R-:W-:Y:S02]  /*0fc0*/  CS2R R100, SRZ ;  /* 0x0000000000647805 */ /* 0x000fe4000001ff00 */
[----:B------:R-:W-:Y:S01]  /*0fd0*/  SHF.L.U32 R8, R0, 0x1, RZ ;  /* 0x0000000100087819 */ /* 0x000fe200000006ff */
[----:B------:R-:W-:Y:S01]  /*0fe0*/  IMAD.IADD R11, R11, 0x1, R12 ;  /* 0x000000010b0b7824 */ /* 0x000fe200078e020c */
[----:B------:R-:W-:Y:S02]  /*0ff0*/  LOP3.LUT R7, R7, 0x90, RZ, 0xc0, !PT ;  /* 0x0000009007077812 */ /* 0x000fe400078ec0ff */
[----:B------:R-:W-:Y:S02]  /*1000*/  CS2R R102, SRZ ;  /* 0x0000000000667805 */ /* 0x000fe4000001ff00 */
[--C-:B------:R-:W-:Y:S01]  /*1010*/  LOP3.LUT R9, R9, 0x30, R8.reuse, 0x78, !PT ;  /* 0x0000003009097812 */ /* 0x100fe200078e7808 */
[----:B------:R-:W2:Y:S01]  /*1020*/  LDC R21, c[0x0][0x268] ;  /* 0x00009a00ff157b82 */ /* 0x000ea20000000800 */
[----:B------:R-:W-:Y:S01]  /*1030*/  IMAD R13, R6, 0x8, R11 ;  /* 0x00000008060d7824 */ /* 0x000fe200078e020b */
[----:B------:R-:W-:Y:S01]  /*1040*/  LOP3.LUT R16, R7, 0x10, R8, 0x78, !PT ;  /* 0x0000001007107812 */ /* 0x000fe200078e7808 */
[----:B------:R-:W-:Y:S01]  /*1050*/  IMAD R8, R3, UR4, RZ ;  /* 0x0000000403087c24 */ /* 0x000fe2000f8e02ff */
[----:B------:R-:W-:Y:S01]  /*1060*/  LOP3.LUT R7, R0, 0xf, RZ, 0xc0, !PT ;  /* 0x0000000f00077812 */ /* 0x000fe200078ec0ff */
[----:B0-----:R-:W-:Y:S01]  /*1070*/  IMAD R6, R72, UR7, RZ ;  /* 0x0000000748067c24 */ /* 0x001fe2000f8e02ff */
[----:B------:R-:W-:Y:S01]  /*1080*/  ULDC.64 UR4, c[0x0][0x260] ;  /* 0x0000980000047ab9 */ /* 0x000fe20000000a00 */
[----:B------:R-:W-:Y:S01]  /*1090*/  IMAD.SHL.U32 R153, R8, 0x2, RZ ;  /* 0x0000000208997824 */ /* 0x000fe200078e00ff */
[----:B------:R-:W-:Y:S01]  /*10a0*/  LEA R20, R10, R9, 0x7 ;  /* 0x000000090a147211 */ /* 0x000fe200078e38ff */
[C---:B------:R-:W-:Y:S01]  /*10b0*/  IMAD.SHL.U32 R152, R6.reuse, 0x2, RZ ;  /* 0x0000000206987824 */ /* 0x040fe200078e00ff */
[----:B------:R-:W-:Y:S01]  /*10c0*/  UIMAD UR4, UR7, UR4, URZ ;  /* 0x00000004070472a4 */ /* 0x000fe2000f8e023f */
[----:B------:R-:W-:Y:S01]  /*10d0*/  IMAD R10, R7, UR5, RZ ;  /* 0x00000005070a7c24 */ /* 0x000fe2000f8e02ff */
[----:B------:R-:W-:Y:S01]  /*10e0*/  SHF.R.U32.HI R9, RZ, 0x4, R0 ;  /* 0x00000004ff097819 */ /* 0x000fe20000011600 */
[----:B------:R-:W-:Y:S01]  /*10f0*/  IMAD.HI R6, R6, 0x2, RZ ;  /* 0x0000000206067827 */ /* 0x000fe200078e02ff */
[----:B------:R-:W-:Y:S01]  /*1100*/  IADD3 R152, P0, P1, R153, UR8, R152 ;  /* 0x0000000899987c10 */ /* 0x000fe2000f91e098 */
[----:B------:R-:W-:Y:S01]  /*1110*/  USHF.L.U32 UR8, UR4, 0x1, URZ ;  /* 0x0000000104087899 */ /* 0x000fe2000800063f */
[----:B------:R-:W-:Y:S01]  /*1120*/  SGXT.U32 R7, R9, 0x4 ;  /* 0x000000040907781a */ /* 0x000fe20000000000 */
[----:B------:R-:W-:Y:S01]  /*1130*/  IMAD.SHL.U32 R11, R10, 0x2, RZ ;  /* 0x000000020a0b7824 */ /* 0x000fe200078e00ff */
[----:B------:R-:W-:Y:S01]  /*1140*/  UIMAD.WIDE UR4, UR4, 0x2, URZ ;  /* 0x00000002040478a5 */ /* 0x000fe2000f8e023f */
[----:B------:R-:W-:Y:S01]  /*1150*/  IMAD.HI R9, R8, 0x2, RZ ;  /* 0x0000000208097827 */ /* 0x000fe200078e02ff */
[----:B------:R-:W-:-:S02]  /*1160*/  LEA.HI R8, R0, 0xb0, RZ, 0x1c ;  /* 0x000000b000087811 */ /* 0x000fc400078fe0ff */
[----:B------:R-:W-:Y:S02]  /*1170*/  CS2R R92, SRZ ;  /* 0x00000000005c7805 */ /* 0x000fe4000001ff00 */
[----:B-1----:R-:W-:Y:S01]  /*1180*/  IADD3 R57, P2, P4, R11, UR8, R18 ;  /* 0x000000080b397c10 */ /* 0x002fe2000fc5e012 */
[----:B------:R-:W-:Y:S01]  /*1190*/  IMAD.HI R10, R10, 0x2, RZ ;  /* 0x000000020a0a7827 */ /* 0x000fe200078e02ff */
[----:B------:R-:W-:Y:S02]  /*11a0*/  IADD3.X R153, R9, UR9, R6, P0, P1 ;  /* 0x0000000909997c10 */ /* 0x000fe400087e2406 */
[----:B------:R-:W-:Y:S02]  /*11b0*/  CS2R R94, SRZ ;  /* 0x00000000005e7805 */ /* 0x000fe4000001ff00 */
[----:B------:R-:W-:Y:S01]  /*11c0*/  LEA.HI R6, R0, 0x30, RZ, 0x1c ;  /* 0x0000003000067811 */ /* 0x000fe200078fe0ff */
[-C--:B--2---:R-:W-:Y:S01]  /*11d0*/  IMAD R11, R7, R21.reuse, RZ ;  /* 0x00000015070b7224 */ /* 0x084fe200078e02ff */
[----:B------:R-:W-:Y:S01]  /*11e0*/  IADD3.X R19, R10, UR5, R19, P2, P4 ;  /* 0x000000050a137c10 */ /* 0x000fe200097e8413 */
[----:B------:R-:W-:Y:S01]  /*11f0*/  IMAD.IADD R16, R16, 0x1, R13 ;  /* 0x0000000110107824 */ /* 0x000fe200078e020d */
[----:B------:R-:W-:Y:S01]  /*1200*/  LEA.HI R7, R0, 0x70, RZ, 0x1c ;  /* 0x0000007000077811 */ /* 0x000fe200078fe0ff */
[----:B------:R-:W-:Y:S01]  /*1210*/  IMAD R12, R6, R21, RZ ;  /* 0x00000015060c7224 */ /* 0x000fe200078e02ff */
[----:B------:R-:W-:Y:S01]  /*1220*/  LEA R10, R21, R11, 0x4 ;  /* 0x0000000b150a7211 */ /* 0x000fe200078e20ff */
[-C--:B------:R-:W-:Y:S01]  /*1230*/  IMAD R17, R8, R21.reuse, RZ ;  /* 0x0000001508117224 */ /* 0x080fe200078e02ff */
[----:B------:R-:W-:Y:S01]  /*1240*/  LEA.HI R9, R0, 0xf0, RZ, 0x1c ;  /* 0x000000f000097811 */ /* 0x000fe200078fe0ff */
[----:B------:R-:W-:Y:S01]  /*1250*/  IMAD R13, R7, R21, RZ ;  /* 0x00000015070d7224 */ /* 0x000fe200078e02ff */
[CC--:B------:R-:W-:Y:S01]  /*1260*/  LEA R28, P1, R10.reuse, R57.reuse, 0x1 ;  /* 0x000000390a1c7211 */ /* 0x0c0fe200078208ff */
[----:B------:R-:W-:Y:S01]  /*1270*/  IMAD R6, R21, 0x10, R10 ;  /* 0x0000001015067824 */ /* 0x000fe200078e020a */
[----:B------:R-:W-:Y:S01]  /*1280*/  LEA R26, P0, R11, R57, 0x1 ;  /* 0x000000390b1a7211 */ /* 0x000fe200078008ff */
[----:B------:R-:W-:Y:S01]  /*1290*/  IMAD R18, R9, R21, RZ ;  /* 0x0000001509127224 */ /* 0x000fe200078e02ff */
[----:B------:R-:W-:Y:S01]  /*12a0*/  LEA.HI.X.SX32 R29, R10, R19, 0x1, P1 ;  /* 0x000000130a1d7211 */ /* 0x000fe200008f0eff */
[----:B------:R-:W-:Y:S01]  /*12b0*/  IMAD R7, R21, 0x20, R6 ;  /* 0x0000002015077824 */ /* 0x000fe200078e0206 */
[C---:B------:R-:W-:Y:S01]  /*12c0*/  LEA R30, P2, R12.reuse, R57, 0x1 ;  /* 0x000000390c1e7211 */ /* 0x040fe200078408ff */
[----:B------:R-:W-:Y:S01]  /*12d0*/  IMAD R59, R73, 0x14, RZ ;  /* 0x00000014493b7824 */ /* 0x000fe200078e02ff */
[-C--:B------:R-:W-:Y:S01]  /*12e0*/  LEA.HI.X.SX32 R27, R11, R19.reuse, 0x1, P0 ;  /* 0x000000130b1b7211 */ /* 0x080fe200000f0eff */
[----:B------:R-:W-:Y:S01]  /*12f0*/  IMAD R8, R21, 0x10, R7 ;  /* 0x0000001015087824 */ /* 0x000fe200078e0207 */
[----:B------:R-:W-:Y:S01]  /*1300*/  LEA.HI.X.SX32 R31, R12, R19, 0x1, P2 ;  /* 0x000000130c1f7211 */ /* 0x000fe200010f0eff */
[----:B------:R-:W-:Y:S01]  /*1310*/  IMAD R71, R73, 0x12, RZ ;  /* 0x0000001249477824 */ /* 0x000fe200078e02ff */
[CC--:B------:R-:W-:Y:S01]  /*1320*/  LEA R38, P0, R6.reuse, R57.reuse, 0x1 ;  /* 0x0000003906267211 */ /* 0x0c0fe200078008ff */
[----:B------:R-:W-:Y:S01]  /*1330*/  IMAD R9, R21, 0x10, R8 ;  /* 0x0000001015097824 */ /* 0x000fe200078e0208 */
[----:B------:R-:W-:Y:S01]  /*1340*/  LEA R40, P1, R7, R57, 0x1 ;  /* 0x0000003907287211 */ /* 0x000fe200078208ff */
[C---:B------:R-:W-:Y:S01]  /*1350*/  IMAD R75, R73.reuse, 0x16, RZ ;  /* 0x00000016494b7824 */ /* 0x040fe200078e02ff */
[----:B------:R-:W-:Y:S01]  /*1360*/  LEA.HI.X.SX32 R39, R6, R19, 0x1, P0 ;  /* 0x0000001306277211 */ /* 0x000fe200000f0eff */
[----:B------:R-:W-:Y:S01]  /*1370*/  IMAD R63, R73, 0xc, RZ ;  /* 0x0000000c493f7824 */ /* 0x000fe200078e02ff */
[----:B------:R-:W-:Y:S01]  /*1380*/  LEA R10, R21, R9, 0x5 ;  /* 0x00000009150a7211 */ /* 0x000fe200078e28ff */
[----:B------:R-:W-:Y:S01]  /*1390*/  IMAD R61, R73, 0xb, RZ ;  /* 0x0000000b493d7824 */ /* 0x000fe200078e02ff */
[----:B------:R-:W-:Y:S01]  /*13a0*/  LEA.HI.X.SX32 R41, R7, R19, 0x1, P1 ;  /* 0x0000001307297211 */ /* 0x000fe200008f0eff */
[----:B------:R-:W-:Y:S01]  /*13b0*/  IMAD R77, R73, 0x18, RZ ;  /* 0x00000018494d7824 */ /* 0x000fe200078e02ff */
[CC--:B------:R-:W-:Y:S01]  /*13c0*/  LEA R42, P2, R8.reuse, R57.reuse, 0x1 ;  /* 0x00000039082a7211 */ /* 0x0c0fe200078408ff */
[----:B------:R-:W-:Y:S01]  /*13d0*/  IMAD R11, R21, 0x10, R10 ;  /* 0x00000010150b7824 */ /* 0x000fe200078e020a */
[----:B------:R-:W-:Y:S01]  /*13e0*/  LEA R32, P4, R13, R57, 0x1 ;  /* 0x000000390d207211 */ /* 0x000fe200078808ff */
[----:B------:R-:W-:Y:S01]  /*13f0*/  IMAD R79, R73, 0x1a, RZ ;  /* 0x0000001a494f7824 */ /* 0x000fe200078e02ff */
[----:B------:R-:W-:Y:S01]  /*1400*/  LEA.HI.X.SX32 R43, R8, R19, 0x1, P2 ;  /* 0x00000013082b7211 */ /* 0x000fe200010f0eff */
[----:B------:R-:W-:Y:S01]  /*1410*/  IMAD R12, R21, 0x10, R11 ;  /* 0x00000010150c7824 */ /* 0x000fe200078e020b */
[-C--:B------:R-:W-:Y:S01]  /*1420*/  LEA R44, P0, R9, R57.reuse, 0x1 ;  /* 0x00000039092c7211 */ /* 0x080fe200078008ff */
[----:B------:R-:W-:Y:S01]  /*1430*/  IMAD R67, R73, 0xe, RZ ;  /* 0x0000000e49437824 */ /* 0x000fe200078e02ff */
[CC--:B------:R-:W-:Y:S01]  /*1440*/  LEA R46, P1, R10.reuse, R57.reuse, 0x1 ;  /* 0x000000390a2e7211 */ /* 0x0c0fe200078208ff */
[----:B------:R-:W-:Y:S01]  /*1450*/  IMAD R6, R21, 0x20, R12 ;  /* 0x0000002015067824 */ /* 0x000fe200078e020c */
[-C--:B------:R-:W-:Y:S01]  /*1460*/  LEA R48, P2, R11, R57.reuse, 0x1 ;  /* 0x000000390b307211 */ /* 0x080fe200078408ff */
[----:B------:R-:W-:Y:S01]  /*1470*/  IMAD R81, R73, 0x1c, RZ ;  /* 0x0000001c49517824 */ /* 0x000fe200078e02ff */
[----:B------:R-:W-:Y:S01]  /*1480*/  LEA R34, P5, R17, R57, 0x1 ;  /* 0x0000003911227211 */ /* 0x000fe200078a08ff */
[----:B------:R-:W-:Y:S01]  /*1490*/  IMAD R65, R73, 0xd, RZ ;  /* 0x0000000d49417824 */ /* 0x000fe200078e02ff */
[----:B------:R-:W-:Y:S01]  /*14a0*/  LEA R7, R21, R6, 0x4 ;  /* 0x0000000615077211 */ /* 0x000fe200078e20ff */
[----:B------:R-:W-:Y:S01]  /*14b0*/  IMAD R99, R73, 0x1e, RZ ;  /* 0x0000001e49637824 */ /* 0x000fe200078e02ff */
[-C--:B------:R-:W-:Y:S01]  /*14c0*/  LEA.HI.X.SX32 R33, R13, R19.reuse, 0x1, P4 ;  /* 0x000000130d217211 */ /* 0x080fe200020f0eff */
[----:B------:R-:W-:Y:S01]  /*14d0*/  IMAD R13, R73, 0x7, RZ ;  /* 0x00000007490d7824 */ /* 0x000fe200078e02ff */
[-C--:B------:R-:W-:Y:S01]  /*14e0*/  LEA.HI.X.SX32 R45, R9, R19.reuse, 0x1, P0 ;  /* 0x00000013092d7211 */ /* 0x080fe200000f0eff */
[----:B------:R-:W-:Y:S01]  /*14f0*/  IMAD R8, R21, 0x10, R7 ;  /* 0x0000001015087824 */ /* 0x000fe200078e0207 */
[-C--:B------:R-:W-:Y:S01]  /*1500*/  LEA.HI.X.SX32 R47, R10, R19.reuse, 0x1, P1 ;  /* 0x000000130a2f7211 */ /* 0x080fe200008f0eff */
[----:B------:R-:W-:Y:S01]  /*1510*/  IMAD R21, R73, 0xa, RZ ;  /* 0x0000000a49157824 */ /* 0x000fe200078e02ff */
[----:B------:R-:W-:Y:S01]  /*1520*/  LEA.HI.X.SX32 R49, R11, R19, 0x1, P2 ;  /* 0x000000130b317211 */ /* 0x000fe200010f0eff */
[C---:B------:R-:W-:Y:S01]  /*1530*/  IMAD R9, R73.reuse, 0x5, RZ ;  /* 0x0000000549097824 */ /* 0x040fe200078e02ff */
[----:B------:R-:W-:Y:S01]  /*1540*/  LEA R36, P6, R18, R57, 0x1 ;  /* 0x0000003912247211 */ /* 0x000fe200078c08ff */
[----:B------:R-:W-:Y:S01]  /*1550*/  IMAD R11, R73, 0x6, RZ ;  /* 0x00000006490b7824 */ /* 0x000fe200078e02ff */
[----:B------:R-:W-:Y:S01]  /*1560*/  LEA.HI.X.SX32 R35, R17, R19, 0x1, P5 ;  /* 0x0000001311237211 */ /* 0x000fe200028f0eff */
[C---:B------:R-:W-:Y:S01]  /*1570*/  IMAD.SHL.U32 R17, R73.reuse, 0x2, RZ ;  /* 0x0000000249117824 */ /* 0x040fe200078e00ff */
[-C--:B------:R-:W-:Y:S01]  /*1580*/  LEA R50, P0, R12, R57.reuse, 0x1 ;  /* 0x000000390c327211 */ /* 0x080fe200078008ff */
[C---:B------:R-:W-:Y:S01]  /*1590*/  IMAD.SHL.U32 R23, R73.reuse, 0x4, RZ ;  /* 0x0000000449177824 */ /* 0x040fe200078e00ff */
[-C--:B------:R-:W-:Y:S01]  /*15a0*/  LEA R52, P1, R6, R57.reuse, 0x1 ;  /* 0x0000003906347211 */ /* 0x080fe200078208ff */
[----:B------:R-:W-:Y:S01]  /*15b0*/  IMAD R69, R73, 0xf, RZ ;  /* 0x0000000f49457824 */ /* 0x000fe200078e02ff */
[-C--:B------:R-:W-:Y:S01]  /*15c0*/  LEA R54, P2, R7, R57.reuse, 0x1 ;  /* 0x0000003907367211 */ /* 0x080fe200078408ff */
[----:B------:R-:W-:Y:S01]  /*15d0*/  IMAD.MOV.U32 R10, RZ, RZ, -0x800000 ;  /* 0xff800000ff0a7424 */ /* 0x000fe200078e00ff */
[----:B------:R-:W-:-:S02]  /*15e0*/  LEA R56, P4, R8, R57, 0x1 ;  /* 0x0000003908387211 */ /* 0x000fc400078808ff */
[----:B------:R-:W-:Y:S02]  /*15f0*/  CS2R R82, SRZ ;  /* 0x0000000000527805 */ /* 0x000fe4000001ff00 */
[-C--:B------:R-:W-:Y:S02]  /*1600*/  IADD3 R58, P5, R59, R152.reuse, RZ ;  /* 0x000000983b3a7210 */ /* 0x080fe40007fbe0ff */
[----:B------:R-:W-:Y:S02]  /*1610*/  CS2R R84, SRZ ;  /* 0x0000000000547805 */ /* 0x000fe4000001ff00 */
[-C--:B------:R-:W-:Y:S01]  /*1620*/  LEA.HI.X.SX32 R37, R18, R19.reuse, 0x1, P6 ;  /* 0x0000001312257211 */ /* 0x080fe200030f0eff */
[----:B------:R-:W-:Y:S01]  /*1630*/  IMAD.MOV.U32 R18, RZ, RZ, RZ ;  /* 0x000000ffff127224 */ /* 0x000fe200078e00ff */
[-C--:B------:R-:W-:Y:S01]  /*1640*/  LEA.HI.X.SX32 R51, R12, R19.reuse, 0x1, P0 ;  /* 0x000000130c337211 */ /* 0x080fe200000f0eff */
[----:B------:R-:W-:Y:S01]  /*1650*/  IMAD.MOV.U32 R12, RZ, RZ, 0x3f800000 ;  /* 0x3f800000ff0c7424 */ /* 0x000fe200078e00ff */
[-C--:B------:R-:W-:Y:S01]  /*1660*/  LEA.HI.X.SX32 R53, R6, R19.reuse, 0x1, P1 ;  /* 0x0000001306357211 */ /* 0x080fe200008f0eff */
[----:B------:R-:W-:Y:S01]  /*1670*/  IMAD.MOV.U32 R6, RZ, RZ, -0x800000 ;  /* 0xff800000ff067424 */ /* 0x000fe200078e00ff */
[-C--:B------:R-:W-:Y:S01]  /*1680*/  LEA.HI.X.SX32 R55, R7, R19.reuse, 0x1, P2 ;  /* 0x0000001307377211 */ /* 0x080fe200010f0eff */
[C---:B------:R-:W-:Y:S01]  /*1690*/  IMAD R7, R73.reuse, 0x3, RZ ;  /* 0x0000000349077824 */ /* 0x040fe200078e02ff */
[----:B------:R-:W-:Y:S01]  /*16a0*/  LEA.HI.X.SX32 R57, R8, R19, 0x1, P4 ;  /* 0x0000001308397211 */ /* 0x000fe200020f0eff */
[----:B------:R-:W-:Y:S01]  /*16b0*/  IMAD R19, R73, 0x9, RZ ;  /* 0x0000000949137824 */ /* 0x000fe200078e02ff */
[----:B------:R-:W-:-:S02]  /*16c0*/  IADD3 R142, P2, R21, R152, RZ ;  /* 0x00000098158e7210 */ /* 0x000fc40007f5e0ff */
[----:B------:R-:W-:Y:S02]  /*16d0*/  CS2R R86, SRZ ;  /* 0x0000000000567805 */ /* 0x000fe4000001ff00 */
[----:B------:R-:W-:Y:S02]  /*16e0*/  LEA.HI.X.SX32 R59, R21, R153, 0x1, P5 ;  /* 0x00000099153b7211 */ /* 0x000fe400028f0eff */
[----:B------:R-:W-:Y:S02]  /*16f0*/  CS2R R88, SRZ ;  /* 0x0000000000587805 */ /* 0x000fe4000001ff00 */
[-C--:B------:R-:W-:Y:S02]  /*1700*/  IADD3 R70, P0, R71, R152.reuse, RZ ;  /* 0x0000009847467210 */ /* 0x080fe40007f1e0ff */
[----:B------:R-:W-:Y:S02]  /*1710*/  CS2R R90, SRZ ;  /* 0x00000000005a7805 */ /* 0x000fe4000001ff00 */
[----:B------:R-:W-:-:S02]  /*1720*/  IADD3 R60, P1, R75, R152, RZ ;  /* 0x000000984b3c7210 */ /* 0x000fc40007f3e0ff */
[----:B------:R-:W-:Y:S02]  /*1730*/  CS2R R74, SRZ ;  /* 0x00000000004a7805 */ /* 0x000fe4000001ff00 */
[-C--:B------:R-:W-:Y:S02]  /*1740*/  IADD3 R140, P5, R63, R152.reuse, RZ ;  /* 0x000000983f8c7210 */ /* 0x080fe40007fbe0ff */
[----:B------:R-:W-:Y:S02]  /*1750*/  CS2R R96, SRZ ;  /* 0x0000000000607805 */ /* 0x000fe4000001ff00 */
[-C--:B------:R-:W-:Y:S01]  /*1760*/  LEA.HI.X.SX32 R143, R9, R153.reuse, 0x1, P2 ;  /* 0x00000099098f7211 */ /* 0x080fe200010f0eff */
[----:B------:R-:W-:Y:S01]  /*1770*/  IMAD.MOV.U32 R9, RZ, RZ, 0x3f800000 ;  /* 0x3f800000ff097424 */ /* 0x000fe200078e00ff */
[-C--:B------:R-:W-:Y:S01]  /*1780*/  LEA.HI.X.SX32 R71, R19, R153.reuse, 0x1, P0 ;  /* 0x0000009913477211 */ /* 0x080fe200000f0eff */
[----:B------:R-:W-:Y:S01]  /*1790*/  UMOV UR4, URZ ;  /* 0x0000003f00047c82 */ /* 0x000fe20008000000 */
[----:B------:R-:W-:Y:S01]  /*17a0*/  IADD3 R146, P2, R11, R152, RZ ;  /* 0x000000980b927210 */ /* 0x000fe20007f5e0ff */
[----:B------:R-:W-:Y:S01]  /*17b0*/  ULDC UR9, c[0x0][0x238] ;  /* 0x00008e0000097ab9 */ /* 0x000fe20000000800 */
[----:B------:R-:W-:-:S02]  /*17c0*/  LEA.HI.X.SX32 R61, R61, R153, 0x1, P1 ;  /* 0x000000993d3d7211 */ /* 0x000fc400008f0eff */
[----:B------:R-:W-:Y:S01]  /*17d0*/  LEA.HI.X.SX32 R141, R11, R153, 0x1, P5 ;  /* 0x000000990b8d7211 */ /* 0x000fe200028f0eff */
[----:B------:R-:W-:Y:S01]  /*17e0*/  IMAD.MOV.U32 R11, RZ, RZ, -0x800000 ;  /* 0xff800000ff0b7424 */ /* 0x000fe200078e00ff */
[-C--:B------:R-:W-:Y:S02]  /*17f0*/  IADD3 R62, P6, R77, R152.reuse, RZ ;  /* 0x000000984d3e7210 */ /* 0x080fe40007fde0ff */
[----:B------:R-:W-:Y:S02]  /*1800*/  CS2R R76, SRZ ;  /* 0x00000000004c7805 */ /* 0x000fe4000001ff00 */
[-C--:B------:R-:W-:Y:S02]  /*1810*/  IADD3 R64, P4, R79, R152.reuse, RZ ;  /* 0x000000984f407210 */ /* 0x080fe40007f9e0ff */
[----:B------:R-:W-:Y:S02]  /*1820*/  CS2R R78, SRZ ;  /* 0x00000000004e7805 */ /* 0x000fe4000001ff00 */
[----:B------:R-:W-:-:S02]  /*1830*/  IADD3 R66, P0, R81, R152, RZ ;  /* 0x0000009851427210 */ /* 0x000fc40007f1e0ff */
[----:B------:R-:W-:Y:S02]  /*1840*/  CS2R R80, SRZ ;  /* 0x0000000000507805 */ /* 0x000fe4000001ff00 */
[-C--:B------:R-:W-:Y:S02]  /*1850*/  IADD3 R138, P1, R67, R152.reuse, RZ ;  /* 0x00000098438a7210 */ /* 0x080fe40007f3e0ff */
[-C--:B------:R-:W-:Y:S02]  /*1860*/  LEA R148, P5, R73, R152.reuse, 0x2 ;  /* 0x0000009849947211 */ /* 0x080fe400078a10ff */
[-C--:B------:R-:W-:Y:S01]  /*1870*/  LEA.HI.X.SX32 R147, R7, R153.reuse, 0x1, P2 ;  /* 0x0000009907937211 */ /* 0x080fe200010f0eff */
[----:B------:R-:W-:Y:S01]  /*1880*/  IMAD.MOV.U32 R7, RZ, RZ, -0x800000 ;  /* 0xff800000ff077424 */ /* 0x000fe200078e00ff */
[----:B------:R-:W-:Y:S02]  /*1890*/  IADD3 R150, P2, R17, R152, RZ ;  /* 0x0000009811967210 */ /* 0x000fe40007f5e0ff */
[----:B------:R-:W-:-:S02]  /*18a0*/  LEA.HI.X.SX32 R63, R63, R153, 0x1, P6 ;  /* 0x000000993f3f7211 */ /* 0x000fc400030f0eff */
[-C--:B------:R-:W-:Y:S02]  /*18b0*/  LEA.HI.X.SX32 R65, R65, R153.reuse, 0x1, P4 ;  /* 0x0000009941417211 */ /* 0x080fe400020f0eff */
[-C--:B------:R-:W-:Y:S02]  /*18c0*/  LEA.HI.X.SX32 R139, R13, R153.reuse, 0x1, P1 ;  /* 0x000000990d8b7211 */ /* 0x080fe400008f0eff */
[-C--:B------:R-:W-:Y:S02]  /*18d0*/  LEA.HI.X.SX32 R67, R67, R153.reuse, 0x1, P0 ;  /* 0x0000009943437211 */ /* 0x080fe400000f0eff */
[----:B------:R-:W-:Y:S02]  /*18e0*/  LEA.HI.X.SX32 R149, R17, R153, 0x1, P5 ;  /* 0x0000009911957211 */ /* 0x000fe400028f0eff */
[C---:B------:R-:W-:Y:S02]  /*18f0*/  SHF.L.U32 R25, R73.reuse, 0x3, RZ ;  /* 0x0000000349197819 */ /* 0x040fe400000006ff */
[----:B------:R-:W-:-:S02]  /*1900*/  LEA R144, P6, R73, R152, 0x3 ;  /* 0x0000009849907211 */ /* 0x000fc400078c18ff */
[-C--:B------:R-:W-:Y:S02]  /*1910*/  LEA R136, P4, R73, R152.reuse, 0x4 ;  /* 0x0000009849887211 */ /* 0x080fe400078820ff */
[C---:B------:R-:W-:Y:S02]  /*1920*/  LOP3.LUT P1, RZ, R0.reuse, 0x3, RZ, 0xc0, !PT ;  /* 0x0000000300ff7812 */ /* 0x040fe4000782c0ff */
[----:B------:R-:W-:Y:S02]  /*1930*/  LOP3.LUT P0, RZ, R0, 0x1, RZ, 0xc0, !PT ;  /* 0x0000000100ff7812 */ /* 0x000fe4000780c0ff */
[----:B------:R-:W-:Y:S02]  /*1940*/  IADD3 R68, P5, R99, R152, RZ ;  /* 0x0000009863447210 */ /* 0x000fe40007fbe0ff */
[----:B------:R-:W-:Y:S02]  /*1950*/  CS2R R98, SRZ ;  /* 0x0000000000627805 */ /* 0x000fe4000001ff00 */
[----:B------:R-:W-:-:S02]  /*1960*/  LEA.HI.X.SX32 R151, R73, R153, 0x1, P2 ;  /* 0x0000009949977211 */ /* 0x000fc400010f0eff */
[----:B------:R-:W-:Y:S02]  /*1970*/  CS2R R72, SRZ ;  /* 0x0000000000487805 */ /* 0x000fe4000001ff00 */
[C---:B------:R-:W-:Y:S02]  /*1980*/  ISETP.GE.U32.AND P2, PT, R3.reuse, 0x40, PT ;  /* 0x000000400300780c */ /* 0x040fe40003f46070 */
[----:B------:R-:W-:Y:S02]  /*1990*/  MOV R21, RZ ;  /* 0x000000ff00157202 */ /* 0x000fe40000000f00 */
[----:B------:R-:W-:Y:S02]  /*19a0*/  MOV R13, 0x3f800000 ;  /* 0x3f800000000d7802 */ /* 0x000fe40000000f00 */
[C---:B------:R-:W-:Y:S02]  /*19b0*/  ISETP.LT.U32.AND P1, PT, R3.reuse, 0x40, !P1 ;  /* 0x000000400300780c */ /* 0x040fe40004f21070 */
[----:B------:R-:W-:-:S02]  /*19c0*/  ISETP.LT.U32.AND P0, PT, R3, 0x40, !P0 ;  /* 0x000000400300780c */ /* 0x000fc40004701070 */
[----:B------:R-:W-:Y:S02]  /*19d0*/  LOP3.LUT R19, R20, 0x40, RZ, 0x3c, !PT ;  /* 0x0000004014137812 */ /* 0x000fe400078e3cff */
[-C--:B------:R-:W-:Y:S02]  /*19e0*/  LEA.HI.X.SX32 R145, R23, R153.reuse, 0x1, P6 ;  /* 0x0000009917917211 */ /* 0x080fe400030f0eff */
[-C--:B------:R-:W-:Y:S02]  /*19f0*/  LEA.HI.X.SX32 R137, R25, R153.reuse, 0x1, P4 ;  /* 0x0000009919897211 */ /* 0x080fe400020f0eff */
[----:B------:R-:W-:-:S07]  /*1a00*/  LEA.HI.X.SX32 R69, R69, R153, 0x1, P5 ;  /* 0x0000009945457211 */ /* 0x000fce00028f0eff */
.L_x_1:
[----:B------:R-:W-:-:S04]  /*1a10*/  IMAD.WIDE R24, R18, 0x2, R152 ;  /* 0x0000000212187825 */ /* 0x000fc800078e0298 */
[C---:B------:R-:W-:Y:S01]  /*1a20*/  IMAD.WIDE R106, R18.reuse, 0x2, R148 ;  /* 0x00000002126a7825 */ /* 0x040fe200078e0294 */
[----:B------:R-:W2:Y:S03]  /*1a30*/  LDG.E.U16 R124, desc[UR10][R24.64] ;  /* 0x0000000a187c7981 */ /* 0x000ea6000c1e1500 */
[C---:B------:R-:W-:Y:S01]  /*1a40*/  IMAD.WIDE R114, R18.reuse, 0x2, R136 ;  /* 0x0000000212727825 */ /* 0x040fe200078e0288 */
[----:B------:R0:W3:Y:S03]  /*1a50*/  LDG.E.U16 R126, desc[UR10][R106.64] ;  /* 0x0000000a6a7e7981 */ /* 0x0000e6000c1e1500 */
[C---:B------:R-:W-:Y:S02]  /*1a60*/  IMAD.WIDE R108, R18.reuse, 0x2, R146 ;  /* 0x00000002126c7825 */ /* 0x040fe400078e0292 */
[----:B------:R-:W4:Y:S02]  /*1a70*/  LDG.E.U16 R114, desc[UR10][R114.64] ;  /* 0x0000000a72727981 */ /* 0x000f24000c1e1500 */
[----:B------:R-:W-:-:S02]  /*1a80*/  IMAD.WIDE R116, R18, 0x2, R70 ;  /* 0x0000000212747825 */ /* 0x000fc400078e0246 */
[----:B------:R1:W5:Y:S02]  /*1a90*/  LDG.E.U16 R127, desc[UR10][R108.64] ;  /* 0x0000000a6c7f7981 */ /* 0x000364000c1e1500 */
[C---:B------:R-:W-:Y:S02]  /*1aa0*/  IMAD.WIDE R104, R18.reuse, 0x2, R150 ;  /* 0x0000000212687825 */ /* 0x040fe400078e0296 */
[----:B------:R-:W3:Y:S02]  /*1ab0*/  LDG.E.U16 R116, desc[UR10][R116.64] ;  /* 0x0000000a74747981 */ /* 0x000ee4000c1e1500 */
[C---:B------:R-:W-:Y:S02]  /*1ac0*/  IMAD.WIDE R110, R18.reuse, 0x2, R144 ;  /* 0x00000002126e7825 */ /* 0x040fe400078e0290 */
[----:B------:R1:W5:Y:S02]  /*1ad0*/  LDG.E.U16 R125, desc[UR10][R104.64] ;  /* 0x0000000a687d7981 */ /* 0x000364000c1e1500 */
[----:B------:R-:W-:-:S02]  /*1ae0*/  IMAD.WIDE R118, R18, 0x2, R58 ;  /* 0x0000000212767825 */ /* 0x000fc400078e023a */
[----:B------:R1:W5:Y:S02]  /*1af0*/  LDG.E.U16 R128, desc[UR10][R110.64] ;  /* 0x0000000a6e807981 */ /* 0x000364000c1e1500 */
[C---:B------:R-:W-:Y:S02]  /*1b00*/  IMAD.WIDE R120, R18.reuse, 0x2, R60 ;  /* 0x0000000212787825 */ /* 0x040fe400078e023c */
[----:B------:R-:W5:Y:S02]  /*1b10*/  LDG.E.U16 R118, desc[UR10][R118.64] ;  /* 0x0000000a76767981 */ /* 0x000f64000c1e1500 */
[C---:B------:R-:W-:Y:S02]  /*1b20*/  IMAD.WIDE R122, R18.reuse, 0x2, R62 ;  /* 0x00000002127a7825 */ /* 0x040fe400078e023e */
[----:B------:R-:W5:Y:S02]  /*1b30*/  LDG.E.U16 R120, desc[UR10][R120.64] ;  /* 0x0000000a78787981 */ /* 0x000f64000c1e1500 */
[----:B------:R-:W-:-:S02]  /*1b40*/  IMAD.WIDE R112, R18, 0x2, R142 ;  /* 0x0000000212707825 */ /* 0x000fc400078e028e */
[----:B------:R-:W5:Y:S02]  /*1b50*/  LDG.E.U16 R122, desc[UR10][R122.64] ;  /* 0x0000000a7a7a7981 */ /* 0x000f64000c1e1500 */
[C---:B0-----:R-:W-:Y:S02]  /*1b60*/  IMAD.WIDE R106, R18.reuse, 0x2, R64 ;  /* 0x00000002126a7825 */ /* 0x041fe400078e0240 */
[----:B------:R-:W5:Y:S02]  /*1b70*/  LDG.E.U16 R112, desc[UR10][R112.64] ;  /* 0x0000000a70707981 */ /* 0x000f64000c1e1500 */
[C---:B------:R-:W-:Y:S02]  /*1b80*/  IMAD.WIDE R24, R18.reuse, 0x2, R140 ;  /* 0x0000000212187825 */ /* 0x040fe400078e028c */
[----:B------:R-:W5:Y:S02]  /*1b90*/  LDG.E.U16 R129, desc[UR10][R106.64] ;  /* 0x0000000a6a817981 */ /* 0x000f64000c1e1500 */
[----:B-1----:R-:W-:-:S02]  /*1ba0*/  IMAD.WIDE R108, R18, 0x2, R66 ;  /* 0x00000002126c7825 */ /* 0x002fc400078e0242 */
[----:B------:R-:W5:Y:S02]  /*1bb0*/  LDG.E.U16 R25, desc[UR10][R24.64] ;  /* 0x0000000a18197981 */ /* 0x000f64000c1e1500 */
[C---:B------:R-:W-:Y:S02]  /*1bc0*/  IMAD.WIDE R104, R18.reuse, 0x2, R138 ;  /* 0x0000000212687825 */ /* 0x040fe400078e028a */
[----:B------:R-:W5:Y:S02]  /*1bd0*/  LDG.E.U16 R115, desc[UR10][R108.64] ;  /* 0x0000000a6c737981 */ /* 0x000f64000c1e1500 */
[----:B------:R-:W-:Y:S02]  /*1be0*/  IMAD.WIDE R110, R18, 0x2, R68 ;  /* 0x00000002126e7825 */ /* 0x000fe400078e0244 */
[----:B------:R0:W5:Y:S04]  /*1bf0*/  LDG.E.U16 R113, desc[UR10][R104.64] ;  /* 0x0000000a68717981 */ /* 0x000168000c1e1500 */
[----:B------:R-:W5:Y:S01]  /*1c00*/  LDG.E.U16 R154, desc[UR10][R110.64] ;  /* 0x0000000a6e9a7981 */ /* 0x000f62000c1e1500 */
[----:B0-----:R-:W-:Y:S01]  /*1c10*/  SHF.L.U32 R105, R3, 0x1, RZ ;  /* 0x0000000103697819 */ /* 0x001fe200000006ff */
[----:B------:R-:W-:Y:S03]  /*1c20*/  BAR.SYNC.DEFER_BLOCKING 0x0 ;  /* 0x0000000000007b1d */ /* 0x000fe60000010000 */
[----:B------:R-:W-:-:S02]  /*1c30*/  LOP3.LUT R24, R105, 0x10, RZ, 0x3c, !PT ;  /* 0x0000001069187812 */ /* 0x000fc400078e3cff */
[C---:B------:R-:W-:Y:S02]  /*1c40*/  LOP3.LUT R107, R105.reuse, 0x20, RZ, 0x3c, !PT ;  /* 0x00000020696b7812 */ /* 0x040fe400078e3cff */
[C---:B------:R-:W-:Y:S02]  /*1c50*/  LOP3.LUT R104, R105.reuse, 0x30, RZ, 0x3c, !PT ;  /* 0x0000003069687812 */ /* 0x040fe400078e3cff */
[C---:B------:R-:W-:Y:S02]  /*1c60*/  LOP3.LUT R109, R105.reuse, 0x40, RZ, 0x3c, !PT ;  /* 0x00000040696d7812 */ /* 0x040fe400078e3cff */
[----:B------:R-:W-:Y:S01]  /*1c70*/  LOP3.LUT R108, R105, 0x50, RZ, 0x3c, !PT ;  /* 0x00000050696c7812 */ /* 0x000fe200078e3cff */
[C---:B------:R-:W-:Y:S01]  /*1c80*/  IMAD.SHL.U32 R8, R0.reuse, 0x8, RZ ;  /* 0x0000000800087824 */ /* 0x040fe200078e00ff */
[----:B------:R-:W-:-:S04]  /*1c90*/  LOP3.LUT R23, R0, 0x7, RZ, 0xc0, !PT ;  /* 0x0000000700177812 */ /* 0x000fc800078ec0ff */
[----:B------:R-:W-:Y:S01]  /*1ca0*/  LOP3.LUT R8, R8, 0x30, RZ, 0xc0, !PT ;  /* 0x0000003008087812 */ /* 0x000fe200078ec0ff */
[----:B------:R-:W-:Y:S01]  /*1cb0*/  IMAD.SHL.U32 R130, R23, 0x10, RZ ;  /* 0x0000001017827824 */ /* 0x000fe200078e00ff */
[----:B------:R-:W-:-:S03]  /*1cc0*/  SHF.L.U32 R117, R0, 0x1, RZ ;  /* 0x0000000100757819 */ /* 0x000fc600000006ff */
[C---:B------:R-:W-:Y:S01]  /*1cd0*/  IMAD R8, R23.reuse, 0x40, R8 ;  /* 0x0000004017087824 */ /* 0x040fe200078e0208 */
[--C-:B------:R-:W-:Y:S02]  /*1ce0*/  LOP3.LUT R130, R130, 0x30, R117.reuse, 0x78, !PT ;  /* 0x0000003082827812 */ /* 0x100fe400078e7875 */
[----:B------:R-:W-:Y:S02]  /*1cf0*/  LOP3.LUT R132, R0, 0x20, RZ, 0xc0, !PT ;  /* 0x0000002000847812 */ /* 0x000fe400078ec0ff */
[----:B------:R-:W-:Y:S02]  /*1d00*/  LOP3.LUT R117, R8, 0x10, R117, 0x78, !PT ;  /* 0x0000001008757812 */ /* 0x000fe400078e7875 */
[----:B------:R-:W-:Y:S01]  /*1d10*/  LOP3.LUT R8, R0, 0x10, RZ, 0xc0, !PT ;  /* 0x0000001000087812 */ /* 0x000fe200078ec0ff */
[----:B------:R-:W-:-:S04]  /*1d20*/  IMAD R23, R23, 0x4, R132 ;  /* 0x0000000417177824 */ /* 0x000fc800078e0284 */
[----:B------:R-:W-:Y:S02]  /*1d30*/  IMAD R8, R8, 0x20, R117 ;  /* 0x0000002008087824 */ /* 0x000fe400078e0275 */
[----:B------:R-:W-:Y:S01]  /*1d40*/  IMAD.U32 R23, R23, 0x80, R130 ;  /* 0x0000008017177824 */ /* 0x000fe200078e0082 */
[----:B--2---:R0:W-:Y:S04]  /*1d50*/  STS.U16 [R105+UR6+0x4000], R124 ;  /* 0x0040007c69007988 */ /* 0x0041e80008000406 */
[----:B----4-:R1:W-:Y:S01]  /*1d60*/  STS.U16 [R105+UR6+0x5000], R114 ;  /* 0x0050007269007988 */ /* 0x0103e20008000406 */
[----:B0-----:R-:W-:-:S03]  /*1d70*/  LOP3.LUT R124, R105, 0x70, RZ, 0x3c, !PT ;  /* 0x00000070697c7812 */ /* 0x001fc600078e3cff */
[----:B---3--:R-:W-:Y:S01]  /*1d80*/  STS.U16 [R24+UR6+0x5200], R116 ;  /* 0x0052007418007988 */ /* 0x008fe20008000406 */
[----:B-1----:R-:W-:-:S03]  /*1d90*/  LOP3.LUT R114, R105, 0x60, RZ, 0x3c, !PT ;  /* 0x0000006069727812 */ /* 0x002fc600078e3cff */
[----:B-----5:R0:W-:Y:S04]  /*1da0*/  STS.U16 [R24+UR6+0x4200], R125 ;  /* 0x0042007d18007988 */ /* 0x0201e80008000406 */
        /* <DEDUP_REMOVED lines=11> */
[----:B------:R-:W-:Y:S01]  /*1e60*/  STS.U16 [R124+UR6+0x5e00], R154 ;  /* 0x005e009a7c007988 */ /* 0x000fe20008000406 */
[----:B------:R-:W-:Y:S01]  /*1e70*/  BAR.SYNC.DEFER_BLOCKING 0x0 ;  /* 0x0000000000007b1d */ /* 0x000fe20000010000 */
[----:B0-----:R-:W-:-:S05]  /*1e80*/  LOP3.LUT R24, R8, 0x20, RZ, 0x3c, !PT ;  /* 0x0000002008187812 */ /* 0x001fca00078e3cff */
[----:B------:R-:W-:Y:S04]  /*1e90*/  LDSM.16.MT88.4 R132, [R8+UR6] ;  /* 0x000000060884783b */ /* 0x000fe80008004200 */
[----:B------:R-:W0:Y:S04]  /*1ea0*/  LDSM.16.M88.4 R116, [R23+UR6+0x4000] ;  /* 0x004000061774783b */ /* 0x000e280008000200 */
[----:B------:R-:W1:Y:S04]  /*1eb0*/  LDSM.16.MT88.4 R120, [R24+UR6] ;  /* 0x000000061878783b */ /* 0x000e680008004200 */
[----:B------:R-:W2:Y:S04]  /*1ec0*/  LDSM.16.MT88.4 R104, [R8+UR6+0x400] ;  /* 0x000400060868783b */ /* 0x000ea80008004200 */
[----:B------:R-:W3:Y:S04]  /*1ed0*/  LDSM.16.MT88.4 R108, [R24+UR6+0x400] ;  /* 0x00040006186c783b */ /* 0x000ee80008004200 */
[----:B------:R-:W-:Y:S04]  /*1ee0*/  LDSM.16.MT88.4 R128, [R8+UR6+0x800] ;  /* 0x000800060880783b */ /* 0x000fe80008004200 */
[----:B------:R-:W4:Y:S04]  /*1ef0*/  LDSM.16.M88.4 R112, [R19+UR6+0x4000] ;  /* 0x004000061370783b */ /* 0x000f280008000200 */
[----:B------:R-:W5:Y:S01]  /*1f00*/  LDSM.16.MT88.4 R124, [R24+UR6+0x800] ;  /* 0x00080006187c783b */ /* 0x000f620008004200 */
[-C--:B0-----:R-:W-:Y:S06]  /*1f10*/  HMMA.16816.F32.BF16 R132, R132, R116.reuse, RZ ;  /* 0x000000748484723c */ /* 0x081fec00000418ff */
[----:B-1----:R-:W-:-:S15]  /*1f20*/  HMMA.16816.F32.BF16 R120, R120, R116, RZ ;  /* 0x000000747878723c */ /* 0x002fde00000418ff */
[----:B------:R-:W-:-:S03]  /*1f30*/  NOP ;  /* 0x0000000000007918 */ /* 0x000fc60000000000 */
[-C--:B--2---:R-:W-:Y:S01]  /*1f40*/  HMMA.16816.F32.BF16 R104, R104, R118.reuse, R132 ;  /* 0x000000766868723c */ /* 0x084fe20000041884 */
[----:B------:R-:W-:Y:S05]  /*1f50*/  LDSM.16.MT88.4 R132, [R24+UR6+0x1000] ;  /* 0x001000061884783b */ /* 0x000fea0008004200 */
[----:B---3--:R-:W-:Y:S01]  /*1f60*/  HMMA.16816.F32.BF16 R116, R108, R118, R120 ;  /* 0x000000766c74723c */ /* 0x008fe20000041878 */
[----:B------:R-:W0:Y:S04]  /*1f70*/  LDSM.16.MT88.4 R120, [R8+UR6+0xc00] ;  /* 0x000c00060878783b */ /* 0x000e280008004200 */
[----:B------:R-:W1:-:S13]  /*1f80*/  LDSM.16.MT88.4 R108, [R24+UR6+0xc00] ;  /* 0x000c0006186c783b */ /* 0x000e5a0008004200 */
[-C--:B----4-:R-:W-:Y:S01]  /*1f90*/  HMMA.16816.F32.BF16 R128, R128, R112.reuse, R104 ;  /* 0x000000708080723c */ /* 0x090fe20000041868 */
[----:B------:R-:W-:Y:S05]  /*1fa0*/  LDSM.16.M88.4 R104, [R23+UR6+0x4080] ;  /* 0x004080061768783b */ /* 0x000fea0008000200 */
[----:B-----5:R-:W-:Y:S01]  /*1fb0*/  HMMA.16816.F32.BF16 R124, R124, R112, R116 ;  /* 0x000000707c7c723c */ /* 0x020fe20000041874 */
[----:B------:R-:W2:-:S15]  /*1fc0*/  LDSM.16.MT88.4 R116, [R8+UR6+0x1000] ;  /* 0x001000060874783b */ /* 0x000e9e0008004200 */
[----:B------:R-:W-:-:S02]  /*1fd0*/  NOP ;  /* 0x0000000000007918 */ /* 0x000fc40000000000 */
[-C--:B0-----:R-:W-:Y:S01]  /*1fe0*/  HMMA.16816.F32.BF16 R120, R120, R114.reuse, R128 ;  /* 0x000000727878723c */ /* 0x081fe20000041880 */
[----:B------:R-:W-:Y:S05]  /*1ff0*/  LDSM.16.MT88.4 R128, [R24+UR6+0x1800] ;  /* 0x001800061880783b */ /* 0x000fea0008004200 */
[----:B-1----:R-:W-:Y:S01]  /*2000*/  HMMA.16816.F32.BF16 R124, R108, R114, R124 ;  /* 0x000000726c7c723c */ /* 0x002fe2000004187c */
[----:B------:R-:W0:Y:S04]  /*2010*/  LDSM.16.MT88.4 R108, [R8+UR6+0x1400] ;  /* 0x00140006086c783b */ /* 0x000e280008004200 */
[----:B------:R-:W1:-:S13]  /*2020*/  LDSM.16.MT88.4 R112, [R24+UR6+0x1400] ;  /* 0x001400061870783b */ /* 0x000e5a0008004200 */
[-C--:B--2---:R-:W-:Y:S01]  /*2030*/  HMMA.16816.F32.BF16 R116, R116, R104.reuse, R120 ;  /* 0x000000687474723c */ /* 0x084fe20000041878 */
[----:B------:R-:W-:Y:S05]  /*2040*/  LDSM.16.MT88.4 R120, [R8+UR6+0x1800] ;  /* 0x001800060878783b */ /* 0x000fea0008004200 */
[----:B------:R-:W-:Y:S01]  /*2050*/  HMMA.16816.F32.BF16 R132, R132, R104, R124 ;  /* 0x000000688484723c */ /* 0x000fe2000004187c */
[----:B------:R-:W2:-:S15]  /*2060*/  LDSM.16.M88.4 R124, [R19+UR6+0x4080] ;  /* 0x00408006137c783b */ /* 0x000e9e0008000200 */
[----:B------:R-:W-:-:S02]  /*2070*/  NOP ;  /* 0x0000000000007918 */ /* 0x000fc40000000000 */
[-C--:B0-----:R-:W-:Y:S01]  /*2080*/  HMMA.16816.F32.BF16 R108, R108, R106.reuse, R116 ;  /* 0x0000006a6c6c723c */ /* 0x081fe20000041874 */
[----:B------:R-:W-:Y:S05]  /*2090*/  LDSM.16.M88.4 R116, [R23+UR6+0x4100] ;  /* 0x004100061774783b */ /* 0x000fea0008000200 */
[----:B-1----:R-:W-:Y:S01]  /*20a0*/  HMMA.16816.F32.BF16 R132, R112, R106, R132 ;  /* 0x0000006a7084723c */ /* 0x002fe20000041884 */
[----:B------:R-:W0:Y:S04]  /*20b0*/  LDSM.16.MT88.4 R104, [R8+UR6+0x1c00] ;  /* 0x001c00060868783b */ /* 0x000e280008004200 */
[----:B------:R-:W1:-:S13]  /*20c0*/  LDSM.16.MT88.4 R112, [R24+UR6+0x1c00] ;  /* 0x001c00061870783b */ /* 0x000e5a0008004200 */
[-C--:B--2---:R-:W-:Y:S01]  /*20d0*/  HMMA.16816.F32.BF16 R108, R120, R124.reuse, R108 ;  /* 0x0000007c786c723c */ /* 0x084fe2000004186c */
[----:B------:R-:W2:Y:S05]  /*20e0*/  LDSM.16.MT88.4 R120, [R8+UR6+0x2000] ;  /* 0x002000060878783b */ /* 0x000eaa0008004200 */
[----:B------:R-:W-:Y:S01]  /*20f0*/  HMMA.16816.F32.BF16 R132, R128, R124, R132 ;  /* 0x0000007c8084723c */ /* 0x000fe20000041884 */
[----:B------:R-:W3:-:S15]  /*2100*/  LDSM.16.MT88.4 R128, [R24+UR6+0x2000] ;  /* 0x002000061880783b */ /* 0x000ede0008004200 */
[----:B------:R-:W-:-:S02]  /*2110*/  NOP ;  /* 0x0000000000007918 */ /* 0x000fc40000000000 */
[-C--:B0-----:R-:W-:Y:S01]  /*2120*/  HMMA.16816.F32.BF16 R104, R104, R126.reuse, R108 ;  /* 0x0000007e6868723c */ /* 0x081fe2000004186c */
[----:B------:R-:W0:Y:S05]  /*2130*/  LDSM.16.MT88.4 R108, [R8+UR6+0x2400] ;  /* 0x00240006086c783b */ /* 0x000e2a0008004200 */
[----:B-1----:R-:W-:Y:S01]  /*2140*/  HMMA.16816.F32.BF16 R132, R112, R126, R132 ;  /* 0x0000007e7084723c */ /* 0x002fe20000041884 */
[----:B------:R-:W1:Y:S04]  /*2150*/  LDSM.16.MT88.4 R112, [R24+UR6+0x2400] ;  /* 0x002400061870783b */ /* 0x000e680008004200 */
[----:B------:R-:W-:-:S13]  /*2160*/  LDSM.16.M88.4 R124, [R19+UR6+0x4100] ;  /* 0x00410006137c783b */ /* 0x000fda0008000200 */
[-C--:B--2---:R-:W-:Y:S01]  /*2170*/  HMMA.16816.F32.BF16 R104, R120, R116.reuse, R104 ;  /* 0x000000747868723c */ /* 0x084fe20000041868 */
[----:B------:R-:W2:Y:S05]  /*2180*/  LDSM.16.MT88.4 R120, [R8+UR6+0x2800] ;  /* 0x002800060878783b */ /* 0x000eaa0008004200 */
[----:B---3--:R-:W-:Y:S01]  /*2190*/  HMMA.16816.F32.BF16 R128, R128, R116, R132 ;  /* 0x000000748080723c */ /* 0x008fe20000041884 */
[----:B------:R-:W3:-:S15]  /*21a0*/  LDSM.16.MT88.4 R132, [R24+UR6+0x2800] ;  /* 0x002800061884783b */ /* 0x000ede0008004200 */
[----:B------:R-:W-:-:S02]  /*21b0*/  NOP ;  /* 0x0000000000007918 */ /* 0x000fc40000000000 */
[-C--:B0-----:R-:W-:Y:S01]  /*21c0*/  HMMA.16816.F32.BF16 R104, R108, R118.reuse, R104 ;  /* 0x000000766c68723c */ /* 0x081fe20000041868 */
[----:B------:R-:W0:Y:S05]  /*21d0*/  LDSM.16.MT88.4 R108, [R8+UR6+0x2c00] ;  /* 0x002c0006086c783b */ /* 0x000e2a0008004200 */
[----:B-1----:R-:W-:Y:S01]  /*21e0*/  HMMA.16816.F32.BF16 R128, R112, R118, R128 ;  /* 0x000000767080723c */ /* 0x002fe20000041880 */
[----:B------:R-:W1:Y:S04]  /*21f0*/  LDSM.16.MT88.4 R112, [R24+UR6+0x2c00] ;  /* 0x002c00061870783b */ /* 0x000e680008004200 */
[----:B------:R-:W-:-:S13]  /*2200*/  LDSM.16.MT88.4 R116, [R8+UR6+0x3000] ;  /* 0x003000060874783b */ /* 0x000fda0008004200 */
[-C--:B--2---:R-:W-:Y:S01]  /*2210*/  HMMA.16816.F32.BF16 R104, R120, R124.reuse, R104 ;  /* 0x0000007c7868723c */ /* 0x084fe20000041868 */
[----:B------:R-:W2:Y:S05]  /*2220*/  LDSM.16.M88.4 R120, [R23+UR6+0x4180] ;  /* 0x004180061778783b */ /* 0x000eaa0008000200 */
[----:B---3--:R-:W-:Y:S01]  /*2230*/  HMMA.16816.F32.BF16 R128, R132, R124, R128 ;  /* 0x0000007c8480723c */ /* 0x008fe20000041880 */
        /* <DEDUP_REMOVED lines=15> */
[----:B------:R-:W1:-:S15]  /*2330*/  LDSM.16.MT88.4 R120, [R24+UR6+0x3c00] ;  /* 0x003c00061878783b */ /* 0x000e5e0008004200 */
[----:B------:R-:W-:-:S02]  /*2340*/  NOP ;  /* 0x0000000000007918 */ /* 0x000fc40000000000 */
[-C--:B--2---:R-:W-:Y:S06]  /*2350*/  HMMA.16816.F32.BF16 R104, R116, R124.reuse, R104 ;  /* 0x0000007c7468723c */ /* 0x084fec0000041868 */
[----:B---3--:R-:W-:-:S15]  /*2360*/  HMMA.16816.F32.BF16 R112, R132, R124, R112 ;  /* 0x0000007c8470723c */ /* 0x008fde0000041870 */
[----:B------:R-:W-:-:S03]  /*2370*/  NOP ;  /* 0x0000000000007918 */ /* 0x000fc60000000000 */
[-C--:B0-----:R-:W-:Y:S06]  /*2380*/  HMMA.16816.F32.BF16 R104, R108, R126.reuse, R104 ;  /* 0x0000007e6c68723c */ /* 0x081fec0000041868 */
[----:B-1----:R-:W-:-:S15]  /*2390*/  HMMA.16816.F32.BF16 R112, R120, R126, R112 ;  /* 0x0000007e7870723c */ /* 0x002fde0000041870 */
[----:B------:R-:W-:-:S03]  /*23a0*/  NOP ;  /* 0x0000000000007918 */ /* 0x000fc60000000000 */
[----:B------:R-:W-:Y:S01]  /*23b0*/  FMUL R23, R104, UR9 ;  /* 0x0000000968177c20 */ /* 0x000fe20008400000 */
[----:B------:R-:W-:Y:S01]  /*23c0*/  FMUL R108, R105, UR9 ;  /* 0x00000009696c7c20 */ /* 0x000fe20008400000 */
[----:B------:R-:W-:Y:S01]  /*23d0*/  FMUL R25, R106, UR9 ;  /* 0x000000096a197c20 */ /* 0x000fe20008400000 */
[----:B------:R-:W-:-:S03]  /*23e0*/  FMUL R110, R107, UR9 ;  /* 0x000000096b6e7c20 */ /* 0x000fc60008400000 */
[----:B------:R-:W-:Y:S01]  /*23f0*/  FMUL R109, R112, UR9 ;  /* 0x00000009706d7c20 */ /* 0x000fe20008400000 */
[----:B------:R-:W-:Y:S01]  /*2400*/  FMUL R8, R113, UR9 ;  /* 0x0000000971087c20 */ /* 0x000fe20008400000 */
[----:B------:R-:W-:Y:S01]  /*2410*/  FMUL R24, R114, UR9 ;  /* 0x0000000972187c20 */ /* 0x000fe20008400000 */
[----:B------:R-:W-:Y:S01]  /*2420*/  FMUL R111, R115, UR9 ;  /* 0x00000009736f7c20 */ /* 0x000fe20008400000 */
[----:B------:R-:W-:Y:S02]  /*2430*/  FMNMX R23, R23, R108, !PT ;  /* 0x0000006c17177209 */ /* 0x000fe40007800000 */
[----:B------:R-:W-:Y:S02]  /*2440*/  FMNMX R25, R25, R110, !PT ;  /* 0x0000006e19197209 */ /* 0x000fe40007800000 */
[----:B------:R-:W-:Y:S02]  /*2450*/  FMNMX R8, R109, R8, !PT ;  /* 0x000000086d087209 */ /* 0x000fe40007800000 */
[----:B------:R-:W-:Y:S01]  /*2460*/  FMNMX R24, R24, R111, !PT ;  /* 0x0000006f18187209 */ /* 0x000fe20007800000 */
[----:B------:R-:W0:Y:S04]  /*2470*/  SHFL.BFLY PT, R108, R23, 0x2, 0x1f ;  /* 0x0c401f00176c7f89 */ /* 0x000e2800000e0000 */
[----:B------:R-:W1:Y:S04]  /*2480*/  SHFL.BFLY PT, R116, R25, 0x2, 0x1f ;  /* 0x0c401f0019747f89 */ /* 0x000e6800000e0000 */
[----:B------:R-:W2:Y:S04]  /*2490*/  SHFL.BFLY PT, R109, R8, 0x2, 0x1f ;  /* 0x0c401f00086d7f89 */ /* 0x000ea800000e0000 */
[----:B------:R-:W3:Y:S01]  /*24a0*/  SHFL.BFLY PT, R111, R24, 0x2, 0x1f ;  /* 0x0c401f00186f7f89 */ /* 0x000ee200000e0000 */
[----:B0-----:R-:W-:-:S02]  /*24b0*/  FMNMX R110, R23, R108, !PT ;  /* 0x0000006c176e7209 */ /* 0x001fc40007800000 */
[----:B-1----:R-:W-:Y:S02]  /*24c0*/  FMNMX R116, R25, R116, !PT ;  /* 0x0000007419747209 */ /* 0x002fe40007800000 */
[----:B--2---:R-:W-:Y:S02]  /*24d0*/  FMNMX R118, R8, R109, !PT ;  /* 0x0000006d08767209 */ /* 0x004fe40007800000 */
[----:B---3--:R-:W-:Y:S01]  /*24e0*/  FMNMX R120, R24, R111, !PT ;  /* 0x0000006f18787209 */ /* 0x008fe20007800000 */
[----:B------:R-:W0:Y:S04]  /*24f0*/  SHFL.BFLY PT, R117, R116, 0x1, 0x1f ;  /* 0x0c201f0074757f89 */ /* 0x000e2800000e0000 */
[----:B------:R-:W1:Y:S04]  /*2500*/  SHFL.BFLY PT, R111, R110, 0x1, 0x1f ;  /* 0x0c201f006e6f7f89 */ /* 0x000e6800000e0000 */
[----:B------:R-:W2:Y:S04]  /*2510*/  SHFL.BFLY PT, R119, R118, 0x1, 0x1f ;  /* 0x0c201f0076777f89 */ /* 0x000ea800000e0000 */
[----:B------:R-:W3:Y:S01]  /*2520*/  SHFL.BFLY PT, R23, R120, 0x1, 0x1f ;  /* 0x0c201f0078177f89 */ /* 0x000ee200000e0000 */
[----:B------:R-:W-:Y:S01]  /*2530*/  IMAD.SHL.U32 R109, R0, 0x2, RZ ;  /* 0x00000002006d7824 */ /* 0x000fe200078e00ff */
[----:B------:R-:W-:-:S04]  /*2540*/  SHF.R.U32.HI R8, RZ, 0x3, R0 ;  /* 0x00000003ff087819 */ /* 0x000fc80000011600 */
[----:B------:R-:W-:Y:S01]  /*2550*/  LOP3.LUT R108, R109, 0x38, RZ, 0xc0, !PT ;  /* 0x000000386d6c7812 */ /* 0x000fe200078ec0ff */
[----:B------:R-:W-:Y:S01]  /*2560*/  BAR.SYNC.DEFER_BLOCKING 0x0 ;  /* 0x0000000000007b1d */ /* 0x000fe20000010000 */
[----:B------:R-:W-:Y:S02]  /*2570*/  LOP3.LUT R25, R8, 0x4, RZ, 0xc0, !PT ;  /* 0x0000000408197812 */ /* 0x000fe400078ec0ff */
[----:B------:R-:W-:Y:S02]  /*2580*/  IADD3 R8, R108, UR6, RZ ;  /* 0x000000066c087c10 */ /* 0x000fe4000fffe0ff */
[----:B0-----:R-:W-:-:S03]  /*2590*/  FMNMX R117, R116, R117, !PT ;  /* 0x0000007574757209 */ /* 0x001fc60007800000 */
[----:B------:R-:W-:Y:S01]  /*25a0*/  IMAD.IADD R122, R8, 0x1, R25 ;  /* 0x00000001087a7824 */ /* 0x000fe200078e0219 */
[----:B-1----:R-:W-:Y:S02]  /*25b0*/  FMNMX R111, R110, R111, !PT ;  /* 0x0000006f6e6f7209 */ /* 0x002fe40007800000 */
[----:B--2---:R-:W-:Y:S02]  /*25c0*/  FMNMX R119, R118, R119, !PT ;  /* 0x0000007776777209 */ /* 0x004fe40007800000 */
[----:B---3--:R-:W-:Y:S01]  /*25d0*/  FMNMX R23, R120, R23, !PT ;  /* 0x0000001778177209 */ /* 0x008fe20007800000 */
[----:B------:R-:W-:Y:S04]  /*25e0*/  @P1 STS [R122+0x4000], R111 ;  /* 0x0040006f7a001388 */ /* 0x000fe80000000800 */
[----:B------:R-:W-:Y:S04]  /*25f0*/  @P1 STS [R122+0x4040], R117 ;  /* 0x004040757a001388 */ /* 0x000fe80000000800 */
[----:B------:R-:W-:Y:S04]  /*2600*/  @P1 STS [R122+0x4080], R119 ;  /* 0x004080777a001388 */ /* 0x000fe80000000800 */
[----:B------:R-:W-:Y:S01]  /*2610*/  @P1 STS [R122+0x40c0], R23 ;  /* 0x0040c0177a001388 */ /* 0x000fe20000000800 */
[----:B------:R-:W-:Y:S01]  /*2620*/  LEA R118, R3, UR6, 0x2 ;  /* 0x0000000603767c11 */ /* 0x000fe2000f8e10ff */
[----:B------:R-:W-:Y:S06]  /*2630*/  BAR.SYNC.DEFER_BLOCKING 0x0 ;  /* 0x0000000000007b1d */ /* 0x000fec0000010000 */
[----:B------:R-:W0:Y:S04]  /*2640*/  @!P2 LDS R20, [R118+0x4000] ;  /* 0x004000007614a984 */ /* 0x000e280000000800 */
[----:B0-----:R-:W0:Y:S02]  /*2650*/  SHFL.BFLY PT, R25, R20, 0x1, 0x1f ;  /* 0x0c201f0014197f89 */ /* 0x001e2400000e0000 */
[----:B0-----:R-:W-:-:S05]  /*2660*/  FMNMX R25, R20, R25, !PT ;  /* 0x0000001914197209 */ /* 0x001fca0007800000 */
[----:B------:R-:W-:Y:S01]  /*2670*/  @P0 STS [R118+0x4000], R25 ;  /* 0x0040001976000388 */ /* 0x000fe20000000800 */
[----:B------:R-:W-:Y:S06]  /*2680*/  BAR.SYNC.DEFER_BLOCKING 0x0 ;  /* 0x0000000000007b1d */ /* 0x000fec0000010000 */
[----:B------:R-:W0:Y:S04]  /*2690*/  LDS R8, [R108+UR6+0x4000] ;  /* 0x004000066c087984 */ /* 0x000e280008000800 */
[----:B------:R-:W1:Y:S04]  /*26a0*/  LDS R111, [R108+UR6+0x4040] ;  /* 0x004040066c6f7984 */ /* 0x000e680008000800 */
[----:B------:R-:W2:Y:S04]  /*26b0*/  LDS R24, [R108+UR6+0x4080] ;  /* 0x004080066c187984 */ /* 0x000ea80008000800 */
[----:B------:R-:W3:Y:S01]  /*26c0*/  LDS R117, [R108+UR6+0x40c0] ;  /* 0x0040c0066c757984 */ /* 0x000ee20008000800 */
[----:B0-----:R-:W-:-:S02]  /*26d0*/  FMNMX R8, R8, R7, !PT ;  /* 0x0000000708087209 */ /* 0x001fc40007800000 */
[----:B-1----:R-:W-:Y:S02]  /*26e0*/  FMNMX R23, R111, R10, !PT ;  /* 0x0000000a6f177209 */ /* 0x002fe40007800000 */
[----:B--2---:R-:W-:Y:S02]  /*26f0*/  FMNMX R24, R24, R11, !PT ;  /* 0x0000000b18187209 */ /* 0x004fe40007800000 */
[----:B---3--:R-:W-:Y:S01]  /*2700*/  FMNMX R25, R117, R6, !PT ;  /* 0x0000000675197209 */ /* 0x008fe20007800000 */
[--C-:B------:R-:W-:Y:S01]  /*2710*/  FFMA R104, R104, UR9, -R8.reuse ;  /* 0x0000000968687c23 */ /* 0x100fe20008000808 */
[----:B------:R-:W-:Y:S01]  /*2720*/  FFMA R105, R105, UR9, -R8 ;  /* 0x0000000969697c23 */ /* 0x000fe20008000808 */
[--C-:B------:R-:W-:Y:S01]  /*2730*/  FFMA R106, R106, UR9, -R23.reuse ;  /* 0x000000096a6a7c23 */ /* 0x100fe20008000817 */
[----:B------:R-:W-:Y:S01]  /*2740*/  FFMA R107, R107, UR9, -R23 ;  /* 0x000000096b6b7c23 */ /* 0x000fe20008000817 */
[--C-:B------:R-:W-:Y:S01]  /*2750*/  FFMA R112, R112, UR9, -R24.reuse ;  /* 0x0000000970707c23 */ /* 0x100fe20008000818 */
[----:B------:R-:W-:Y:S01]  /*2760*/  FFMA R113, R113, UR9, -R24 ;  /* 0x0000000971717c23 */ /* 0x000fe20008000818 */
[--C-:B------:R-:W-:Y:S01]  /*2770*/  FFMA R114, R114, UR9, -R25.reuse ;  /* 0x0000000972727c23 */ /* 0x100fe20008000819 */
[----:B------:R-:W-:Y:S01]  /*2780*/  FFMA R115, R115, UR9, -R25 ;  /* 0x0000000973737c23 */ /* 0x000fe20008000819 */
[----:B------:R-:W-:Y:S01]  /*2790*/  FMUL R104, R104, 1.4426950216293334961 ;  /* 0x3fb8aa3b68687820 */ /* 0x000fe20000400000 */
[----:B------:R-:W-:Y:S01]  /*27a0*/  FMUL R105, R105, 1.4426950216293334961 ;  /* 0x3fb8aa3b69697820 */ /* 0x000fe20000400000 */
[----:B------:R-:W-:Y:S01]  /*27b0*/  FMUL R106, R106, 1.4426950216293334961 ;  /* 0x3fb8aa3b6a6a7820 */ /* 0x000fe20000400000 */
[----:B------:R-:W-:Y:S01]  /*27c0*/  FMUL R107, R107, 1.4426950216293334961 ;  /* 0x3fb8aa3b6b6b7820 */ /* 0x000fe20000400000 */
[----:B------:R-:W-:Y:S01]  /*27d0*/  FMUL R112, R112, 1.4426950216293334961 ;  /* 0x3fb8aa3b70707820 */ /* 0x000fe20000400000 */
[----:B------:R-:W-:Y:S01]  /*27e0*/  FMUL R113, R113, 1.4426950216293334961 ;  /* 0x3fb8aa3b71717820 */ /* 0x000fe20000400000 */
[----:B------:R-:W-:Y:S01]  /*27f0*/  FMUL R114, R114, 1.4426950216293334961 ;  /* 0x3fb8aa3b72727820 */ /* 0x000fe20000400000 */
[----:B------:R-:W-:Y:S01]  /*2800*/  FMUL R115, R115, 1.4426950216293334961 ;  /* 0x3fb8aa3b73737820 */ /* 0x000fe20000400000 */
[----:B------:R-:W-:Y:S08]  /*2810*/  MUFU.EX2 R134, R104 ;  /* 0x0000006800867308 */ /* 0x000ff00000000800 */
[----:B------:R-:W0:Y:S08]  /*2820*/  MUFU.EX2 R135, R105 ;  /* 0x0000006900877308 */ /* 0x000e300000000800 */
[----:B------:R-:W-:Y:S08]  /*2830*/  MUFU.EX2 R154, R106 ;  /* 0x0000006a009a7308 */ /* 0x000ff00000000800 */
[----:B------:R-:W1:Y:S08]  /*2840*/  MUFU.EX2 R155, R107 ;  /* 0x0000006b009b7308 */ /* 0x000e700000000800 */
[----:B------:R-:W-:Y:S08]  /*2850*/  MUFU.EX2 R156, R112 ;  /* 0x00000070009c7308 */ /* 0x000ff00000000800 */
[----:B------:R-:W2:Y:S08]  /*2860*/  MUFU.EX2 R157, R113 ;  /* 0x00000071009d7308 */ /* 0x000eb00000000800 */
[----:B------:R-:W-:Y:S08]  /*2870*/  MUFU.EX2 R158, R114 ;  /* 0x00000072009e7308 */ /* 0x000ff00000000800 */
[----:B------:R-:W3:Y:S01]  /*2880*/  MUFU.EX2 R159, R115 ;  /* 0x00000073009f7308 */ /* 0x000ee20000000800 */
[----:B0-----:R-:W-:Y:S01]  /*2890*/  FADD R104, R134, R135 ;  /* 0x0000008786687221 */ /* 0x001fe20000000000 */
[----:B-1----:R-:W-:Y:S01]  /*28a0*/  FADD R105, R154, R155 ;  /* 0x0000009b9a697221 */ /* 0x002fe20000000000 */
[----:B--2---:R-:W-:-:S03]  /*28b0*/  FADD R106, R156, R157 ;  /* 0x0000009d9c6a7221 */ /* 0x004fc60000000000 */
[----:B------:R-:W0:Y:S04]  /*28c0*/  SHFL.BFLY PT, R111, R104, 0x2, 0x1f ;  /* 0x0c401f00686f7f89 */ /* 0x000e2800000e0000 */
[----:B------:R-:W1:Y:S01]  /*28d0*/  SHFL.BFLY PT, R110, R105, 0x2, 0x1f ;  /* 0x0c401f00696e7f89 */ /* 0x000e6200000e0000 */
[----:B---3--:R-:W-:-:S03]  /*28e0*/  FADD R107, R158, R159 ;  /* 0x0000009f9e6b7221 */ /* 0x008fc60000000000 */
[----:B------:R-:W2:Y:S04]  /*28f0*/  SHFL.BFLY PT, R113, R106, 0x2, 0x1f ;  /* 0x0c401f006a717f89 */ /* 0x000ea800000e0000 */
[----:B------:R-:W3:Y:S01]  /*2900*/  SHFL.BFLY PT, R116, R107, 0x2, 0x1f ;  /* 0x0c401f006b747f89 */ /* 0x000ee200000e0000 */
[----:B0-----:R-:W-:Y:S01]  /*2910*/  FADD R111, R104, R111 ;  /* 0x0000006f686f7221 */ /* 0x001fe20000000000 */
[----:B-1----:R-:W-:-:S04]  /*2920*/  FADD R112, R105, R110 ;  /* 0x0000006e69707221 */ /* 0x002fc80000000000 */
[----:B------:R-:W0:Y:S01]  /*2930*/  SHFL.BFLY PT, R110, R111, 0x1, 0x1f ;  /* 0x0c201f006f6e7f89 */ /* 0x000e2200000e0000 */
[----:B--2---:R-:W-:Y:S01]  /*2940*/  FADD R114, R106, R113 ;  /* 0x000000716a727221 */ /* 0x004fe20000000000 */
[----:B---3--:R-:W-:Y:S02]  /*2950*/  FADD R116, R107, R116 ;  /* 0x000000746b747221 */ /* 0x008fe40000000000 */
[----:B------:R-:W1:Y:S04]  /*2960*/  SHFL.BFLY PT, R113, R112, 0x1, 0x1f ;  /* 0x0c201f0070717f89 */ /* 0x000e6800000e0000 */
[----:B------:R-:W2:Y:S04]  /*2970*/  SHFL.BFLY PT, R115, R114, 0x1, 0x1f ;  /* 0x0c201f0072737f89 */ /* 0x000ea800000e0000 */
[----:B------:R-:W3:Y:S01]  /*2980*/  SHFL.BFLY PT, R117, R116, 0x1, 0x1f ;  /* 0x0c201f0074757f89 */ /* 0x000ee200000e0000 */
[----:B0-----:R-:W-:Y:S01]  /*2990*/  FADD R110, R111, R110 ;  /* 0x0000006e6f6e7221 */ /* 0x001fe20000000000 */
[----:B------:R-:W-:Y:S01]  /*29a0*/  BAR.SYNC.DEFER_BLOCKING 0x0 ;  /* 0x0000000000007b1d */ /* 0x000fe20000010000 */
[----:B-1----:R-:W-:Y:S01]  /*29b0*/  FADD R113, R112, R113 ;  /* 0x0000007170717221 */ /* 0x002fe20000000000 */
[----:B--2---:R-:W-:Y:S01]  /*29c0*/  FADD R115, R114, R115 ;  /* 0x0000007372737221 */ /* 0x004fe20000000000 */
[----:B---3--:R-:W-:-:S03]  /*29d0*/  FADD R117, R116, R117 ;  /* 0x0000007574757221 */ /* 0x008fc60000000000 */
[----:B------:R-:W-:Y:S04]  /*29e0*/  @P1 STS [R122+0x4000], R110 ;  /* 0x0040006e7a001388 */ /* 0x000fe80000000800 */
[----:B------:R-:W-:Y:S04]  /*29f0*/  @P1 STS [R122+0x4040], R113 ;  /* 0x004040717a001388 */ /* 0x000fe80000000800 */
[----:B------:R-:W-:Y:S04]  /*2a00*/  @P1 STS [R122+0x4080], R115 ;  /* 0x004080737a001388 */ /* 0x000fe80000000800 */
[----:B------:R-:W-:Y:S01]  /*2a10*/  @P1 STS [R122+0x40c0], R117 ;  /* 0x0040c0757a001388 */ /* 0x000fe20000000800 */
[----:B------:R-:W-:Y:S06]  /*2a20*/  BAR.SYNC.DEFER_BLOCKING 0x0 ;  /* 0x0000000000007b1d */ /* 0x000fec0000010000 */
[----:B------:R-:W0:Y:S04]  /*2a30*/  @!P2 LDS R17, [R118+0x4000] ;  /* 0x004000007611a984 */ /* 0x000e280000000800 */
[----:B0-----:R-:W0:Y:S02]  /*2a40*/  SHFL.BFLY PT, R104, R17, 0x1, 0x1f ;  /* 0x0c201f0011687f89 */ /* 0x001e2400000e0000 */
[----:B0-----:R-:W-:-:S05]  /*2a50*/  FADD R116, R17, R104 ;  /* 0x0000006811747221 */ /* 0x001fca0000000000 */
[----:B------:R0:W-:Y:S01]  /*2a60*/  @P0 STS [R118+0x4000], R116 ;  /* 0x0040007476000388 */ /* 0x0001e20000000800 */
[C---:B------:R-:W-:Y:S01]  /*2a70*/  IMAD.WIDE R104, R21.reuse, 0x2, R26 ;  /* 0x0000000215687825 */ /* 0x040fe200078e021a */
[----:B------:R-:W-:Y:S03]  /*2a80*/  BAR.SYNC.DEFER_BLOCKING 0x0 ;  /* 0x0000000000007b1d */ /* 0x000fe60000010000 */
[----:B------:R-:W-:-:S04]  /*2a90*/  IMAD.WIDE R106, R21, 0x2, R28 ;  /* 0x00000002156a7825 */ /* 0x000fc800078e021c */
[----:B------:R-:W-:-:S04]  /*2aa0*/  IMAD.WIDE R110, R21, 0x2, R38 ;  /* 0x00000002156e7825 */ /* 0x000fc800078e0226 */
[----:B------:R-:W-:-:S04]  /*2ab0*/  IMAD.WIDE R112, R21, 0x2, R30 ;  /* 0x0000000215707825 */ /* 0x000fc800078e021e */
[----:B------:R-:W-:-:S04]  /*2ac0*/  IMAD.WIDE R114, R21, 0x2, R40 ;  /* 0x0000000215727825 */ /* 0x000fc800078e0228 */
[----:B0-----:R-:W-:-:S04]  /*2ad0*/  IMAD.WIDE R116, R21, 0x2, R42 ;  /* 0x0000000215747825 */ /* 0x001fc800078e022a */
[C---:B------:R-:W-:Y:S01]  /*2ae0*/  IMAD.WIDE R118, R21.reuse, 0x2, R44 ;  /* 0x0000000215767825 */ /* 0x040fe200078e022c */
[----:B------:R0:W2:Y:S03]  /*2af0*/  LDG.E.U16 R126, desc[UR10][R104.64] ;  /* 0x0000000a687e7981 */ /* 0x0000a6000c1e1500 */
[C---:B------:R-:W-:Y:S01]  /*2b00*/  IMAD.WIDE R120, R21.reuse, 0x2, R32 ;  /* 0x0000000215787825 */ /* 0x040fe200078e0220 */
[----:B------:R1:W3:Y:S03]  /*2b10*/  LDG.E.U16 R127, desc[UR10][R106.64] ;  /* 0x0000000a6a7f7981 */ /* 0x0002e6000c1e1500 */
[C---:B------:R-:W-:Y:S01]  /*2b20*/  IMAD.WIDE R124, R21.reuse, 0x2, R48 ;  /* 0x00000002157c7825 */ /* 0x040fe200078e0230 */
[----:B------:R4:W5:Y:S03]  /*2b30*/  LDG.E.U16 R128, desc[UR10][R110.64] ;  /* 0x0000000a6e807981 */ /* 0x000966000c1e1500 */
[C---:B------:R-:W-:Y:S01]  /*2b40*/  IMAD.WIDE R122, R21.reuse, 0x2, R46 ;  /* 0x00000002157a7825 */ /* 0x040fe200078e022e */
[----:B------:R4:W5:Y:S03]  /*2b50*/  LDG.E.U16 R129, desc[UR10][R112.64] ;  /* 0x0000000a70817981 */ /* 0x000966000c1e1500 */
[C---:B0-----:R-:W-:Y:S01]  /*2b60*/  IMAD.WIDE R104, R21.reuse, 0x2, R50 ;  /* 0x0000000215687825 */ /* 0x041fe200078e0232 */
[----:B------:R0:W5:Y:S03]  /*2b70*/  LDG.E.U16 R130, desc[UR10][R114.64] ;  /* 0x0000000a72827981 */ /* 0x000166000c1e1500 */
[C---:B-1----:R-:W-:Y:S01]  /*2b80*/  IMAD.WIDE R106, R21.reuse, 0x2, R34 ;  /* 0x00000002156a7825 */ /* 0x042fe200078e0222 */
[----:B------:R1:W5:Y:S03]  /*2b90*/  LDG.E.U16 R131, desc[UR10][R116.64] ;  /* 0x0000000a74837981 */ /* 0x000366000c1e1500 */
[C---:B----4-:R-:W-:Y:S01]  /*2ba0*/  IMAD.WIDE R110, R21.reuse, 0x2, R52 ;  /* 0x00000002156e7825 */ /* 0x050fe200078e0234 */
[----:B------:R-:W4:Y:S03]  /*2bb0*/  LDG.E.U16 R119, desc[UR10][R118.64] ;  /* 0x0000000a76777981 */ /* 0x000f26000c1e1500 */
[C---:B------:R-:W-:Y:S01]  /*2bc0*/  IMAD.WIDE R112, R21.reuse, 0x2, R54 ;  /* 0x0000000215707825 */ /* 0x040fe200078e0236 */
[----:B------:R1:W4:Y:S03]  /*2bd0*/  LDG.E.U16 R120, desc[UR10][R120.64] ;  /* 0x0000000a78787981 */ /* 0x000326000c1e1500 */
[C---:B0-----:R-:W-:Y:S01]  /*2be0*/  IMAD.WIDE R114, R21.reuse, 0x2, R56 ;  /* 0x0000000215727825 */ /* 0x041fe200078e0238 */
[----:B------:R0:W4:Y:S03]  /*2bf0*/  LDG.E.U16 R132, desc[UR10][R122.64] ;  /* 0x0000000a7a847981 */ /* 0x000126000c1e1500 */
[----:B-1----:R-:W-:Y:S01]  /*2c00*/  IMAD.WIDE R116, R21, 0x2, R36 ;  /* 0x0000000215747825 */ /* 0x002fe200078e0224 */
[----:B------:R-:W4:Y:S04]  /*2c10*/  LDG.E.U16 R125, desc[UR10][R124.64] ;  /* 0x0000000a7c7d7981 */ /* 0x000f28000c1e1500 */
[----:B------:R1:W4:Y:S04]  /*2c20*/  LDG.E.U16 R104, desc[UR10][R104.64] ;  /* 0x0000000a68687981 */ /* 0x000328000c1e1500 */
[----:B------:R1:W4:Y:S04]  /*2c30*/  LDG.E.U16 R106, desc[UR10][R106.64] ;  /* 0x0000000a6a6a7981 */ /* 0x000328000c1e1500 */
[----:B------:R-:W4:Y:S04]  /*2c40*/  LDG.E.U16 R110, desc[UR10][R110.64] ;  /* 0x0000000a6e6e7981 */ /* 0x000f28000c1e1500 */
[----:B------:R-:W4:Y:S04]  /*2c50*/  LDG.E.U16 R112, desc[UR10][R112.64] ;  /* 0x0000000a70707981 */ /* 0x000f28000c1e1500 */
[----:B------:R-:W4:Y:S04]  /*2c60*/  LDG.E.U16 R114, desc[UR10][R114.64] ;  /* 0x0000000a72727981 */ /* 0x000f28000c1e1500 */
[----:B------:R1:W4:Y:S01]  /*2c70*/  LDG.E.U16 R133, desc[UR10][R116.64] ;  /* 0x0000000a74857981 */ /* 0x000322000c1e1500 */
[----:B------:R-:W-:-:S03]  /*2c80*/  SHF.R.S32.HI R121, RZ, 0x2, R0 ;  /* 0x00000002ff797819 */ /* 0x000fc60000011400 */
[----:B0-----:R-:W-:Y:S01]  /*2c90*/  LDS R122, [R108+UR6+0x4040] ;  /* 0x004040066c7a7984 */ /* 0x001fe20008000800 */
[----:B-1----:R-:W-:-:S03]  /*2ca0*/  SGXT R105, R121, 0x1 ;  /* 0x000000017969781a */ /* 0x002fc60000000200 */
[----:B------:R-:W-:Y:S01]  /*2cb0*/  LDS R121, [R108+UR6+0x4000] ;  /* 0x004000066c797984 */ /* 0x000fe20008000800 */
[----:B------:R-:W-:-:S03]  /*2cc0*/  SHF.R.S32.HI R118, RZ, 0x6, R0 ;  /* 0x00000006ff767819 */ /* 0x000fc60000011400 */
[----:B------:R-:W-:Y:S04]  /*2cd0*/  LDS R124, [R108+UR6+0x4080] ;  /* 0x004080066c7c7984 */ /* 0x000fe80008000800 */
[----:B------:R-:W0:Y:S01]  /*2ce0*/  LDS R123, [R108+UR6+0x40c0] ;  /* 0x0040c0066c7b7984 */ /* 0x000e220008000800 */
[----:B------:R-:W-:Y:S02]  /*2cf0*/  SGXT R118, R118, 0x1 ;  /* 0x000000017676781a */ /* 0x000fe40000000200 */
[----:B------:R-:W-:Y:S02]  /*2d00*/  LOP3.LUT R107, R0, 0x20, RZ, 0xc0, !PT ;  /* 0x00000020006b7812 */ /* 0x000fe400078ec0ff */
[----:B------:R-:W-:Y:S02]  /*2d10*/  LOP3.LUT R118, R118, 0x90, RZ, 0xc0, !PT ;  /* 0x0000009076767812 */ /* 0x000fe400078ec0ff */
[----:B------:R-:W-:-:S02]  /*2d20*/  SHF.R.U32.HI R107, RZ, 0x1, R107 ;  /* 0x00000001ff6b7819 */ /* 0x000fc4000001166b */
[----:B------:R-:W-:Y:S01]  /*2d30*/  LOP3.LUT R161, R118, 0x17e, R109, 0x78, !PT ;  /* 0x0000017e76a17812 */ /* 0x000fe200078e786d */
[----:B------:R-:W-:Y:S01]  /*2d40*/  BAR.SYNC.DEFER_BLOCKING 0x0 ;  /* 0x0000000000007b1d */ /* 0x000fe20000010000 */
[----:B------:R-:W-:Y:S01]  /*2d50*/  LOP3.LUT R118, R105, 0x90, RZ, 0xc0, !PT ;  /* 0x0000009069767812 */ /* 0x000fe200078ec0ff */
[----:B------:R-:W-:-:S03]  /*2d60*/  IMAD.SHL.U32 R105, R0, 0x20, RZ ;  /* 0x0000002000697824 */ /* 0x000fc600078e00ff */
[C---:B------:R-:W-:Y:S02]  /*2d70*/  LOP3.LUT R116, R118.reuse, R107, RZ, 0x3c, !PT ;  /* 0x0000006b76747212 */ /* 0x040fe400078e3cff */
[----:B------:R-:W-:Y:S02]  /*2d80*/  LOP3.LUT R107, R105, 0x360, RZ, 0xc0, !PT ;  /* 0x00000360696b7812 */ /* 0x000fe400078ec0ff */
[----:B------:R-:W-:Y:S02]  /*2d90*/  LOP3.LUT R105, R118, 0x160, R105, 0xf8, !PT ;  /* 0x0000016076697812 */ /* 0x000fe400078ef869 */
[----:B------:R-:W-:Y:S02]  /*2da0*/  IADD3 R160, R116, UR6, R107 ;  /* 0x0000000674a07c10 */ /* 0x000fe4000fffe06b */
[----:B------:R-:W-:Y:S02]  /*2db0*/  F2FP.BF16.F32.PACK_AB R116, R135, R134 ;  /* 0x000000868774723e */ /* 0x000fe400000010ff */
[----:B------:R-:W-:-:S02]  /*2dc0*/  F2FP.BF16.F32.PACK_AB R117, R155, R154 ;  /* 0x0000009a9b75723e */ /* 0x000fc400000010ff */
[----:B------:R-:W-:Y:S01]  /*2dd0*/  F2FP.BF16.F32.PACK_AB R118, R157, R156 ;  /* 0x0000009c9d76723e */ /* 0x000fe200000010ff */
[----:B------:R-:W-:Y:S01]  /*2de0*/  FADD R7, -R8, R7 ;  /* 0x0000000708077221 */ /* 0x000fe20000000100 */
[----:B------:R-:W-:-:S04]  /*2df0*/  FADD R6, -R25, R6 ;  /* 0x0000000619067221 */ /* 0x000fc80000000100 */
[----:B------:R-:W-:-:S06]  /*2e00*/  FMUL R6, R6, 1.4426950216293334961 ;  /* 0x3fb8aa3b06067820 */ /* 0x000fcc0000400000 */
[----:B------:R-:W1:Y:S02]  /*2e10*/  MUFU.EX2 R6, R6 ;  /* 0x0000000600067308 */ /* 0x000e640000000800 */
[C---:B-1----:R-:W-:Y:S01]  /*2e20*/  FMUL R86, R6.reuse, R86 ;  /* 0x0000005606567220 */ /* 0x042fe20000400000 */
[C---:B------:R-:W-:Y:S01]  /*2e30*/  FMUL R87, R6.reuse, R87 ;  /* 0x0000005706577220 */ /* 0x040fe20000400000 */
[----:B------:R-:W-:Y:S01]  /*2e40*/  UIADD3 UR4, UR4, 0x10, URZ ;  /* 0x0000001004047890 */ /* 0x000fe2000fffe03f */
[C---:B------:R-:W-:Y:S01]  /*2e50*/  FMUL R90, R6.reuse, R90 ;  /* 0x0000005a065a7220 */ /* 0x040fe20000400000 */
[C---:B------:R-:W-:Y:S01]  /*2e60*/  FMUL R91, R6.reuse, R91 ;  /* 0x0000005b065b7220 */ /* 0x040fe20000400000 */
[C---:B------:R-:W-:Y:S01]  /*2e70*/  FMUL R74, R6.reuse, R74 ;  /* 0x0000004a064a7220 */ /* 0x040fe20000400000 */
[C---:B------:R-:W-:Y:S01]  /*2e80*/  FMUL R75, R6.reuse, R75 ;  /* 0x0000004b064b7220 */ /* 0x040fe20000400000 */
[C---:B------:R-:W-:Y:S01]  /*2e90*/  FMUL R98, R6.reuse, R98 ;  /* 0x0000006206627220 */ /* 0x040fe20000400000 */
[C---:B------:R-:W-:Y:S01]  /*2ea0*/  FMUL R99, R6.reuse, R99 ;  /* 0x0000006306637220 */ /* 0x040fe20000400000 */
[----:B0-----:R-:W-:Y:S01]  /*2eb0*/  FFMA R22, R6, R22, R123 ;  /* 0x0000001606167223 */ /* 0x001fe2000000007b */
[----:B------:R-:W-:Y:S01]  /*2ec0*/  MOV R6, R25 ;  /* 0x0000001900067202 */ /* 0x000fe20000000f00 */
[----:B--2---:R-:W-:Y:S04]  /*2ed0*/  STS.U16 [R161+UR6+0x4000], R126 ;  /* 0x0040007ea1007988 */ /* 0x004fe80008000406 */
[----:B---3--:R-:W-:Y:S04]  /*2ee0*/  STS.U16 [R161+UR6+0x4200], R127 ;  /* 0x0042007fa1007988 */ /* 0x008fe80008000406 */
[----:B-----5:R-:W-:Y:S04]  /*2ef0*/  STS.U16 [R161+UR6+0x4400], R128 ;  /* 0x00440080a1007988 */ /* 0x020fe80008000406 */
[----:B------:R-:W-:Y:S04]  /*2f00*/  STS.U16 [R161+UR6+0x4600], R129 ;  /* 0x00460081a1007988 */ /* 0x000fe80008000406 */
[----:B------:R-:W-:Y:S04]  /*2f10*/  STS.U16 [R161+UR6+0x4800], R130 ;  /* 0x00480082a1007988 */ /* 0x000fe80008000406 */
[----:B----4-:R0:W-:Y:S04]  /*2f20*/  STS.U16 [R161+UR6+0x4c00], R119 ;  /* 0x004c0077a1007988 */ /* 0x0101e80008000406 */
[----:B------:R-:W-:Y:S01]  /*2f30*/  STS.U16 [R161+UR6+0x4a00], R131 ;  /* 0x004a0083a1007988 */ /* 0x000fe20008000406 */
[----:B0-----:R-:W-:-:S03]  /*2f40*/  F2FP.BF16.F32.PACK_AB R119, R159, R158 ;  /* 0x0000009e9f77723e */ /* 0x001fc600000010ff */
[----:B------:R0:W-:Y:S04]  /*2f50*/  STS.U16 [R161+UR6+0x4e00], R120 ;  /* 0x004e0078a1007988 */ /* 0x0001e80008000406 */
        /* <DEDUP_REMOVED lines=8> */
[----:B------:R-:W-:Y:S01]  /*2fe0*/  STSM.16.M88.4 [R160+0x6000], R116 ;  /* 0x00600074a0007844 */ /* 0x000fe20000000200 */
[----:B------:R-:W-:Y:S01]  /*2ff0*/  BAR.SYNC.DEFER_BLOCKING 0x0 ;  /* 0x0000000000007b1d */ /* 0x000fe20000010000 */
[----:B------:R-:W-:Y:S01]  /*3000*/  LOP3.LUT R126, R105, 0x10, R0, 0x78, !PT ;  /* 0x00000010697e7812 */ /* 0x000fe200078e7800 */
[----:B0-----:R-:W-:Y:S01]  /*3010*/  FMUL R120, R7, 1.4426950216293334961 ;  /* 0x3fb8aa3b07787820 */ /* 0x001fe20000400000 */
[----:B------:R-:W-:-:S04]  /*3020*/  FADD R7, -R23, R10 ;  /* 0x0000000a17077221 */ /* 0x000fc80000000100 */
[----:B------:R-:W-:Y:S01]  /*3030*/  FMUL R10, R7, 1.4426950216293334961 ;  /* 0x3fb8aa3b070a7820 */ /* 0x000fe20000400000 */
[----:B------:R-:W-:-:S04]  /*3040*/  FADD R7, -R24, R11 ;  /* 0x0000000b18077221 */ /* 0x000fc80000000100 */
[----:B------:R-:W-:Y:S01]  /*3050*/  FMUL R7, R7, 1.4426950216293334961 ;  /* 0x3fb8aa3b07077820 */ /* 0x000fe20000400000 */
[----:B------:R-:W-:Y:S04]  /*3060*/  LDSM.16.M88.4 R108, [R126+UR6+0x6000] ;  /* 0x006000067e6c783b */ /* 0x000fe80008000200 */
[----:B------:R-:W0:Y:S04]  /*3070*/  LDSM.16.M88.4 R104, [R16+0x4000] ;  /* 0x004000001068783b */ /* 0x000e280000000200 */
[----:B------:R-:W1:Y:S01]  /*3080*/  LDSM.16.M88.4 R116, [R126+UR6+0x6200] ;  /* 0x006200067e74783b */ /* 0x000e620008000200 */
[----:B------:R-:W2:Y:S03]  /*3090*/  MUFU.EX2 R120, R120 ;  /* 0x0000007800787308 */ /* 0x000ea60000000800 */
[----:B------:R-:W3:Y:S05]  /*30a0*/  LDSM.16.M88.4 R112, [R16+0x5000] ;  /* 0x005000001070783b */ /* 0x000eea0000000200 */
[----:B------:R4:W5:Y:S08]  /*30b0*/  MUFU.EX2 R11, R10 ;  /* 0x0000000a000b7308 */ /* 0x0009700000000800 */
[----:B------:R-:W0:Y:S01]  /*30c0*/  MUFU.EX2 R7, R7 ;  /* 0x0000000700077308 */ /* 0x000e220000000800 */
[C---:B--2---:R-:W-:Y:S01]  /*30d0*/  FMUL R100, R120.reuse, R100 ;  /* 0x0000006478647220 */ /* 0x044fe20000400000 */
[----:B------:R-:W-:Y:S01]  /*30e0*/  FMUL R101, R120, R101 ;  /* 0x0000006578657220 */ /* 0x000fe20000400000 */
[----:B----4-:R-:W2:Y:S01]  /*30f0*/  LDC R10, c[0x0][0x264] ;  /* 0x00009900ff0a7b82 */ /* 0x010ea20000000800 */
[C---:B-----5:R-:W-:Y:S01]  /*3100*/  FMUL R102, R11.reuse, R102 ;  /* 0x000000660b667220 */ /* 0x060fe20000400000 */
[----:B------:R-:W-:Y:S01]  /*3110*/  FMUL R103, R11, R103 ;  /* 0x000000670b677220 */ /* 0x000fe20000400000 */
[C---:B0-----:R-:W-:Y:S01]  /*3120*/  FMUL R84, R7.reuse, R84 ;  /* 0x0000005407547220 */ /* 0x041fe20000400000 */
[----:B------:R-:W-:-:S05]  /*3130*/  FMUL R85, R7, R85 ;  /* 0x0000005507557220 */ /* 0x000fca0000400000 */
[-C--:B------:R-:W-:Y:S06]  /*3140*/  HMMA.16816.F32.BF16 R100, R108, R104.reuse, R100 ;  /* 0x000000686c64723c */ /* 0x080fec0000041864 */
[----:B-1----:R-:W-:Y:S01]  /*3150*/  HMMA.16816.F32.BF16 R84, R116, R104, R84 ;  /* 0x000000687454723c */ /* 0x002fe20000041854 */
[----:B------:R-:W0:Y:S08]  /*3160*/  LDC R104, c[0x0][0x280] ;  /* 0x0000a000ff687b82 */ /* 0x000e300000000800 */
[----:B------:R-:W1:Y:S01]  /*3170*/  LDC R105, c[0x0][0x254] ;  /* 0x00009500ff697b82 */ /* 0x000e620000000800 */
[C---:B------:R-:W-:Y:S01]  /*3180*/  FMUL R92, R120.reuse, R92 ;  /* 0x0000005c785c7220 */ /* 0x040fe20000400000 */
[C---:B------:R-:W-:Y:S01]  /*3190*/  FMUL R93, R120.reuse, R93 ;  /* 0x0000005d785d7220 */ /* 0x040fe20000400000 */
[C---:B------:R-:W-:Y:S01]  /*31a0*/  FMUL R76, R120.reuse, R76 ;  /* 0x0000004c784c7220 */ /* 0x040fe20000400000 */
[C---:B------:R-:W-:Y:S01]  /*31b0*/  FMUL R77, R120.reuse, R77 ;  /* 0x0000004d784d7220 */ /* 0x040fe20000400000 */
[C---:B------:R-:W-:Y:S01]  /*31c0*/  FMUL R80, R120.reuse, R80 ;  /* 0x0000005078507220 */ /* 0x040fe20000400000 */
[----:B------:R-:W-:Y:S01]  /*31d0*/  FMUL R81, R120, R81 ;  /* 0x0000005178517220 */ /* 0x000fe20000400000 */
[C---:B------:R-:W-:Y:S01]  /*31e0*/  FMUL R94, R11.reuse, R94 ;  /* 0x0000005e0b5e7220 */ /* 0x040fe20000400000 */
[C---:B------:R-:W-:Y:S01]  /*31f0*/  FMUL R95, R11.reuse, R95 ;  /* 0x0000005f0b5f7220 */ /* 0x040fe20000400000 */
[C---:B------:R-:W-:Y:S01]  /*3200*/  FMUL R78, R11.reuse, R78 ;  /* 0x0000004e0b4e7220 */ /* 0x040fe20000400000 */
[C---:B------:R-:W-:Y:S01]  /*3210*/  FMUL R79, R11.reuse, R79 ;  /* 0x0000004f0b4f7220 */ /* 0x040fe20000400000 */
[C---:B------:R-:W-:Y:S01]  /*3220*/  FMUL R82, R11.reuse, R82 ;  /* 0x000000520b527220 */ /* 0x040fe20000400000 */
[----:B0-----:R-:W-:Y:S01]  /*3230*/  ISETP.LE.AND P4, PT, R104, UR4, PT ;  /* 0x0000000468007c0c */ /* 0x001fe2000bf83270 */
[----:B------:R-:W-:Y:S01]  /*3240*/  FMUL R83, R11, R83 ;  /* 0x000000530b537220 */ /* 0x000fe20000400000 */
[C---:B------:R-:W-:Y:S01]  /*3250*/  FMUL R88, R7.reuse, R88 ;  /* 0x0000005807587220 */ /* 0x040fe20000400000 */
[C---:B------:R-:W-:Y:S01]  /*3260*/  FMUL R89, R7.reuse, R89 ;  /* 0x0000005907597220 */ /* 0x040fe20000400000 */
[C---:B------:R-:W-:Y:S01]  /*3270*/  FMUL R72, R7.reuse, R72 ;  /* 0x0000004807487220 */ /* 0x040fe20000400000 */
[C---:B------:R-:W-:Y:S01]  /*3280*/  FMUL R73, R7.reuse, R73 ;  /* 0x0000004907497220 */ /* 0x040fe20000400000 */
[C---:B------:R-:W-:Y:S01]  /*3290*/  FMUL R96, R7.reuse, R96 ;  /* 0x0000006007607220 */ /* 0x040fe20000400000 */
[----:B------:R-:W-:Y:S01]  /*32a0*/  FMUL R97, R7, R97 ;  /* 0x0000006107617220 */ /* 0x000fe20000400000 */
[----:B------:R-:W-:Y:S01]  /*32b0*/  HMMA.16816.F32.BF16 R92, R108, R106, R92 ;  /* 0x0000006a6c5c723c */ /* 0x000fe2000004185c */
[----:B------:R-:W-:Y:S01]  /*32c0*/  FFMA R13, R11, R13, R122 ;  /* 0x0000000d0b0d7223 */ /* 0x000fe2000000007a */
[----:B------:R-:W-:Y:S01]  /*32d0*/  FFMA R9, R7, R9, R124 ;  /* 0x0000000907097223 */ /* 0x000fe2000000007c */
[----:B--2---:R-:W-:-:S03]  /*32e0*/  IMAD R21, R10, 0x10, R21 ;  /* 0x000000100a157824 */ /* 0x004fc600078e0215 */
[----:B---3--:R-:W-:Y:S01]  /*32f0*/  HMMA.16816.F32.BF16 R76, R108, R112, R76 ;  /* 0x000000706c4c723c */ /* 0x008fe2000004184c */
[----:B------:R-:W-:Y:S01]  /*3300*/  FFMA R12, R120, R12, R121 ;  /* 0x0000000c780c7223 */ /* 0x000fe20000000079 */
[----:B-1----:R-:W-:Y:S01]  /*3310*/  LEA R18, R105, R18, 0x4 ;  /* 0x0000001269127211 */ /* 0x002fe200078e20ff */
[----:B------:R-:W-:-:S03]  /*3320*/  IMAD.MOV.U32 R7, RZ, RZ, R8 ;  /* 0x000000ffff077224 */ /* 0x000fc600078e0008 */
[----:B------:R-:W-:Y:S01]  /*3330*/  HMMA.16816.F32.BF16 R80, R108, R114, R80 ;  /* 0x000000726c50723c */ /* 0x000fe20000041850 */
[----:B------:R-:W-:Y:S02]  /*3340*/  IMAD.MOV.U32 R10, RZ, RZ, R23 ;  /* 0x000000ffff0a7224 */ /* 0x000fe400078e0017 */
[----:B------:R-:W-:-:S03]  /*3350*/  IMAD.MOV.U32 R11, RZ, RZ, R24 ;  /* 0x000000ffff0b7224 */ /* 0x000fc600078e0018 */
[C---:B------:R-:W-:Y:S06]  /*3360*/  HMMA.16816.F32.BF16 R88, R116.reuse, R106, R88 ;  /* 0x0000006a7458723c */ /* 0x040fec0000041858 */
[C---:B------:R-:W-:Y:S06]  /*3370*/  HMMA.16816.F32.BF16 R72, R116.reuse, R112, R72 ;  /* 0x000000707448723c */ /* 0x040fec0000041848 */
[----:B------:R-:W-:Y:S01]  /*3380*/  HMMA.16816.F32.BF16 R96, R116, R114, R96 ;  /* 0x000000727460723c */ /* 0x000fe20000041860 */
[----:B------:R-:W-:-:S08]  /*3390*/  NOP ;  /* 0x0000000000007918 */ /* 0x000fd00000000000 */
[----:B------:R-:W-:-:S15]  /*33a0*/  @!P4 BRA `(.L_x_1) ;  /* 0xffffffe40098c947 */ /* 0x000fde000383ffff */
.L_x_0:
[----:B------:R-:W-:Y:S01]  /*33b0*/  IMAD.MOV.U32 R38, RZ, RZ, R12 ;  /* 0x000000ffff267224 */ /* 0x000fe200078e000c */
[C---:B------:R-:W-:Y:S01]  /*33c0*/  FSETP.GT.AND P1, PT, |R22|.reuse, 8.50705917302346158658e+37, PT ;  /* 0x7e8000001600780b */ /* 0x040fe20003f24200 */
[----:B------:R-:W-:Y:S01]  /*33d0*/  IMAD.MOV.U32 R39, RZ, RZ, R13 ;  /* 0x000000ffff277224 */ /* 0x000fe200078e000d */
[----:B------:R-:W-:Y:S01]  /*33e0*/  FSETP.GEU.AND P6, PT, R22, 1.175494350822287508e-38, PT ;  /* 0x008000001600780b */ /* 0x000fe20003fce000 */
[----:B------:R-:W-:Y:S02]  /*33f0*/  IMAD.MOV.U32 R20, RZ, RZ, R9 ;  /* 0x000000ffff147224 */ /* 0x000fe400078e0009 */
[C---:B------:R-:W-:Y:S01]  /*3400*/  FMUL R3, R38.reuse, 8388608 ;  /* 0x4b00000026037820 */ /* 0x040fe20000400000 */
[----:B------:R-:W-:Y:S01]  /*3410*/  FSETP.GEU.AND P2, PT, R38, 1.175494350822287508e-38, PT ;  /* 0x008000002600780b */ /* 0x000fe20003f4e000 */
[C---:B------:R-:W-:Y:S01]  /*3420*/  FMUL R6, R39.reuse, 8388608 ;  /* 0x4b00000027067820 */ /* 0x040fe20000400000 */
[----:B------:R-:W-:Y:S01]  /*3430*/  FSETP.GEU.AND P4, PT, R39, 1.175494350822287508e-38, PT ;  /* 0x008000002700780b */ /* 0x000fe20003f8e000 */
[C---:B------:R-:W-:Y:S01]  /*3440*/  FMUL R7, R20.reuse, 8388608 ;  /* 0x4b00000014077820 */ /* 0x040fe20000400000 */
[----:B------:R-:W-:Y:S01]  /*3450*/  FSETP.GEU.AND P5, PT, R20, 1.175494350822287508e-38, PT ;  /* 0x008000001400780b */ /* 0x000fe20003fae000 */
[C---:B------:R-:W-:Y:S01]  /*3460*/  FMUL R9, R22.reuse, 8388608 ;  /* 0x4b00000016097820 */ /* 0x040fe20000400000 */
[----:B------:R-:W-:Y:S01]  /*3470*/  FSEL R54, R3, R38, !P2 ;  /* 0x0000002603367208 */ /* 0x000fe20005000000 */
[----:B------:R-:W-:Y:S01]  /*3480*/  BAR.SYNC.DEFER_BLOCKING 0x0 ;  /* 0x0000000000007b1d */ /* 0x000fe20000010000 */
[----:B------:R-:W-:Y:S01]  /*3490*/  FSETP.GEU.AND P0, PT, |R22|, 1.175494350822287508e-38, PT ;  /* 0x008000001600780b */ /* 0x000fe20003f0e200 */
[----:B------:R-:W-:Y:S01]  /*34a0*/  @P1 FMUL R99, R99, 0.25 ;  /* 0x3e80000063631820 */ /* 0x000fe20000400000 */
[----:B------:R-:W-:Y:S01]  /*34b0*/  FSEL R56, R6, R39, !P4 ;  /* 0x0000002706387208 */ /* 0x000fe20006000000 */
[----:B------:R-:W-:Y:S01]  /*34c0*/  @P1 FMUL R98, R98, 0.25 ;  /* 0x3e80000062621820 */ /* 0x000fe20000400000 */
[----:B------:R-:W-:Y:S01]  /*34d0*/  FSEL R58, R7, R20, !P5 ;  /* 0x00000014073a7208 */ /* 0x000fe20006800000 */
[----:B------:R-:W-:Y:S01]  /*34e0*/  @P1 FMUL R75, R75, 0.25 ;  /* 0x3e8000004b4b1820 */ /* 0x000fe20000400000 */
[----:B------:R-:W-:Y:S01]  /*34f0*/  IADD3 R7, R54, -0x3f3504f3, RZ ;  /* 0xc0cafb0d36077810 */ /* 0x000fe20007ffe0ff */
[----:B------:R-:W-:Y:S01]  /*3500*/  @P1 FMUL R74, R74, 0.25 ;  /* 0x3e8000004a4a1820 */ /* 0x000fe20000400000 */
[----:B------:R-:W-:Y:S01]  /*3510*/  FSEL R3, R9, R22, !P6 ;  /* 0x0000001609037208 */ /* 0x000fe20007000000 */
[----:B------:R-:W-:Y:S01]  /*3520*/  VIADD R9, R56, 0xc0cafb0d ;  /* 0xc0cafb0d38097836 */ /* 0x000fe20000000000 */
[----:B------:R-:W-:Y:S01]  /*3530*/  LOP3.LUT R7, R7, 0xff800000, RZ, 0xc0, !PT ;  /* 0xff80000007077812 */ /* 0x000fe200078ec0ff */
[----:B------:R-:W-:Y:S01]  /*3540*/  @P1 FMUL R22, R22, 0.25 ;  /* 0x3e80000016161820 */ /* 0x000fe20000400000 */
[----:B------:R-:W-:Y:S01]  /*3550*/  FSEL R6, RZ, -23, P2 ;  /* 0xc1b80000ff067808 */ /* 0x000fe20001000000 */
[----:B------:R-:W-:Y:S01]  /*3560*/  VIADD R13, R58, 0xc0cafb0d ;  /* 0xc0cafb0d3a0d7836 */ /* 0x000fe20000000000 */
[----:B------:R-:W-:Y:S01]  /*3570*/  LOP3.LUT R11, R9, 0xff800000, RZ, 0xc0, !PT ;  /* 0xff800000090b7812 */ /* 0x000fe200078ec0ff */
[----:B------:R-:W-:Y:S01]  /*3580*/  @!P0 FMUL R22, R22, 16777216 ;  /* 0x4b80000016168820 */ /* 0x000fe20000400000 */
[----:B------:R-:W-:Y:S01]  /*3590*/  I2FP.F32.S32 R9, R7 ;  /* 0x0000000700097245 */ /* 0x000fe20000201400 */
[----:B------:R-:W-:Y:S01]  /*35a0*/  VIADD R16, R3, 0xc0cafb0d ;  /* 0xc0cafb0d03107836 */ /* 0x000fe20000000000 */
[C---:B------:R-:W-:Y:S01]  /*35b0*/  FSETP.GT.AND P2, PT, |R20|.reuse, 8.50705917302346158658e+37, PT ;  /* 0x7e8000001400780b */ /* 0x040fe20003f44200 */
[----:B------:R-:W-:Y:S01]  /*35c0*/  @P1 FMUL R91, R91, 0.25 ;  /* 0x3e8000005b5b1820 */ /* 0x000fe20000400000 */
[----:B------:R-:W-:Y:S01]  /*35d0*/  FSEL R10, RZ, -23, P4 ;  /* 0xc1b80000ff0a7808 */ /* 0x000fe20002000000 */
[----:B------:R-:W-:Y:S01]  /*35e0*/  FFMA.FTZ R6, R9, 1.1920928955078125e-07, R6 ;  /* 0x3400000009067823 */ /* 0x000fe20000010006 */
[----:B------:R-:W-:Y:S01]  /*35f0*/  FSETP.GEU.AND P4, PT, |R20|, 1.175494350822287508e-38, PT ;  /* 0x008000001400780b */ /* 0x000fe20003f8e200 */
[----:B------:R-:W0:Y:S01]  /*3600*/  MUFU.RCP R9, R22 ;  /* 0x0000001600097308 */ /* 0x000e220000001000 */
[----:B------:R-:W-:Y:S01]  /*3610*/  IADD3 R14, R15, UR6, R14 ;  /* 0x000000060f0e7c10 */ /* 0x000fe2000fffe00e */
[----:B------:R-:W-:Y:S01]  /*3620*/  @P1 FMUL R90, R90, 0.25 ;  /* 0x3e8000005a5a1820 */ /* 0x000fe20000400000 */
[----:B------:R-:W-:Y:S01]  /*3630*/  LOP3.LUT R15, R13, 0xff800000, RZ, 0xc0, !PT ;  /* 0xff8000000d0f7812 */ /* 0x000fe200078ec0ff */
[----:B------:R-:W-:Y:S01]  /*3640*/  @P1 FMUL R87, R87, 0.25 ;  /* 0x3e80000057571820 */ /* 0x000fe20000400000 */
[----:B------:R-:W-:Y:S01]  /*3650*/  LOP3.LUT R18, R16, 0xff800000, RZ, 0xc0, !PT ;  /* 0xff80000010127812 */ /* 0x000fe200078ec0ff */
[----:B------:R-:W-:Y:S01]  /*3660*/  @P1 FMUL R86, R86, 0.25 ;  /* 0x3e80000056561820 */ /* 0x000fe20000400000 */
[----:B------:R-:W-:Y:S01]  /*3670*/  FSEL R12, RZ, -23, P5 ;  /* 0xc1b80000ff0c7808 */ /* 0x000fe20002800000 */
[----:B------:R-:W-:Y:S01]  /*3680*/  @P2 FMUL R20, R20, 0.25 ;  /* 0x3e80000014142820 */ /* 0x000fe20000400000 */
[----:B------:R-:W-:Y:S01]  /*3690*/  FSEL R16, RZ, -23, P6 ;  /* 0xc1b80000ff107808 */ /* 0x000fe20003000000 */
[----:B------:R-:W-:Y:S01]  /*36a0*/  @!P0 FMUL R99, R99, 16777216 ;  /* 0x4b80000063638820 */ /* 0x000fe20000400000 */
[----:B------:R-:W-:Y:S01]  /*36b0*/  I2FP.F32.S32 R17, R15 ;  /* 0x0000000f00117245 */ /* 0x000fe20000201400 */
[----:B------:R-:W-:Y:S01]  /*36c0*/  @!P0 FMUL R98, R98, 16777216 ;  /* 0x4b80000062628820 */ /* 0x000fe20000400000 */
[----:B------:R-:W-:Y:S01]  /*36d0*/  I2FP.F32.S32 R19, R18 ;  /* 0x0000001200137245 */ /* 0x000fe20000201400 */
[----:B------:R-:W-:Y:S01]  /*36e0*/  @!P0 FMUL R75, R75, 16777216 ;  /* 0x4b8000004b4b8820 */ /* 0x000fe20000400000 */
[----:B------:R-:W-:Y:S01]  /*36f0*/  @!P0 FMUL R74, R74, 16777216 ;  /* 0x4b8000004a4a8820 */ /* 0x000fe20000400000 */
[----:B------:R-:W-:Y:S01]  /*3700*/  @!P0 FMUL R91, R91, 16777216 ;  /* 0x4b8000005b5b8820 */ /* 0x000fe20000400000 */
[----:B------:R-:W-:Y:S01]  /*3710*/  @!P0 FMUL R90, R90, 16777216 ;  /* 0x4b8000005a5a8820 */ /* 0x000fe20000400000 */
[----:B------:R-:W-:Y:S01]  /*3720*/  @!P0 FMUL R87, R87, 16777216 ;  /* 0x4b80000057578820 */ /* 0x000fe20000400000 */
[----:B------:R-:W-:Y:S01]  /*3730*/  @!P0 FMUL R86, R86, 16777216 ;  /* 0x4b80000056568820 */ /* 0x000fe20000400000 */
[----:B------:R-:W-:Y:S01]  /*3740*/  @!P4 FMUL R20, R20, 16777216 ;  /* 0x4b8000001414c820 */ /* 0x000fe20000400000 */
[----:B------:R-:W-:Y:S01]  /*3750*/  FSETP.GT.AND P0, PT, |R39|, 8.50705917302346158658e+37, PT ;  /* 0x7e8000002700780b */ /* 0x000fe20003f04200 */
[----:B------:R-:W-:Y:S01]  /*3760*/  FFMA.FTZ R17, R17, 1.1920928955078125e-07, R12 ;  /* 0x3400000011117823 */ /* 0x000fe2000001000c */
[----:B------:R-:W-:Y:S01]  /*3770*/  FFMA.FTZ R16, R19, 1.1920928955078125e-07, R16 ;  /* 0x3400000013107823 */ /* 0x000fe20000010010 */
[C---:B0-----:R-:W-:Y:S01]  /*3780*/  FMUL R12, R9.reuse, R99 ;  /* 0x00000063090c7220 */ /* 0x041fe20000400000 */
[C---:B------:R-:W-:Y:S01]  /*3790*/  FMUL R19, R9.reuse, R98 ;  /* 0x0000006209137220 */ /* 0x040fe20000400000 */
[C---:B------:R-:W-:Y:S01]  /*37a0*/  FMUL R21, R9.reuse, R75 ;  /* 0x0000004b09157220 */ /* 0x040fe20000400000 */
[C---:B------:R-:W-:Y:S01]  /*37b0*/  FMUL R22, R9.reuse, R74 ;  /* 0x0000004a09167220 */ /* 0x040fe20000400000 */
[C---:B------:R-:W-:Y:S01]  /*37c0*/  FMUL R26, R9.reuse, R91 ;  /* 0x0000005b091a7220 */ /* 0x040fe20000400000 */
[C---:B------:R-:W-:Y:S01]  /*37d0*/  FMUL R28, R9.reuse, R90 ;  /* 0x0000005a091c7220 */ /* 0x040fe20000400000 */
[C---:B------:R-:W-:Y:S01]  /*37e0*/  FMUL R33, R9.reuse, R87 ;  /* 0x0000005709217220 */ /* 0x040fe20000400000 */
[----:B------:R-:W-:Y:S01]  /*37f0*/  FMUL R35, R9, R86 ;  /* 0x0000005609237220 */ /* 0x000fe20000400000 */
[----:B------:R-:W-:Y:S01]  /*3800*/  FSETP.GEU.AND P5, PT, |R39|, 1.175494350822287508e-38, PT ;  /* 0x008000002700780b */ /* 0x000fe20003fae200 */
[----:B------:R-:W0:Y:S01]  /*3810*/  MUFU.RCP R9, R20 ;  /* 0x0000001400097308 */ /* 0x000e220000001000 */
[----:B------:R-:W-:Y:S01]  /*3820*/  @P2 FMUL R97, R97, 0.25 ;  /* 0x3e80000061612820 */ /* 0x000fe20000400000 */
        /* <DEDUP_REMOVED lines=18> */
[C---:B------:R-:W-:Y:S01]  /*3950*/  FSETP.GT.AND P1, PT, |R38|.reuse, 8.50705917302346158658e+37, PT ;  /* 0x7e8000002600780b */ /* 0x040fe20003f24200 */
        /* <DEDUP_REMOVED lines=37> */
[----:B------:R-:W-:Y:S01]  /*3bb0*/  @P1 FMUL R80, R80, 0.25 ;  /* 0x3e80000050501820 */ /* 0x000fe20000400000 */
        /* <DEDUP_REMOVED lines=16> */
[----:B------:R-:W-:Y:S01]  /*3cc0*/  IADD3 R7, R54, -R7, RZ ;  /* 0x8000000736077210 */ /* 0x000fe20007ffe0ff */
        /* <DEDUP_REMOVED lines=8> */
[----:B------:R-:W-:Y:S01]  /*3d50*/  F2FP.BF16.F32.PACK_AB R53, R39, R40 ;  /* 0x000000282735723e */ /* 0x000fe200000010ff */
[----:B------:R-:W-:Y:S01]  /*3d60*/  FADD R7, R7, -1 ;  /* 0xbf80000007077421 */ /* 0x000fe20000000000 */
[----:B------:R-:W-:Y:S01]  /*3d70*/  SHF.R.U32.HI R39, RZ, 0x5, R0 ;  /* 0x00000005ff277819 */ /* 0x000fe20000011600 */
[----:B------:R-:W0:Y:S01]  /*3d80*/  LDC R78, c[0x0][0x278] ;  /* 0x00009e00ff4e7b82 */ /* 0x000e220000000800 */
[----:B------:R-:W-:Y:S01]  /*3d90*/  F2FP.BF16.F32.PACK_AB R52, R47, R48 ;  /* 0x000000302f34723e */ /* 0x000fe200000010ff */
[----:B------:R-:W-:Y:S01]  /*3da0*/  IMAD.MOV.U32 R48, RZ, RZ, 0x3dc6b27f ;  /* 0x3dc6b27fff307424 */ /* 0x000fe200078e00ff */
[----:B------:R-:W-:Y:S01]  /*3db0*/  F2FP.BF16.F32.PACK_AB R46, R46, R9 ;  /* 0x000000092e2e723e */ /* 0x000fe200000010ff */
[----:B------:R-:W-:Y:S01]  /*3dc0*/  IMAD.IADD R11, R56, 0x1, -R11 ;  /* 0x00000001380b7824 */ /* 0x000fe200078e0a0b */
[----:B------:R-:W-:Y:S01]  /*3dd0*/  SGXT.U32 R9, R39, 0x3 ;  /* 0x000000032709781a */ /* 0x000fe20000000000 */
[----:B------:R-:W-:Y:S01]  /*3de0*/  IMAD.IADD R18, R3, 0x1, -R18 ;  /* 0x0000000103127824 */ /* 0x000fe200078e0a12 */
[----:B------:R-:W-:Y:S01]  /*3df0*/  F2FP.BF16.F32.PACK_AB R39, R10, R29 ;  /* 0x0000001d0a27723e */ /* 0x000fe200000010ff */
[----:B------:R-:W-:Y:S01]  /*3e00*/  FFMA.FTZ R10, R7, R48, -0.16845393180847167969 ;  /* 0xbe2c7f30070a7423 */ /* 0x000fe20000010030 */
[----:B------:R-:W-:Y:S01]  /*3e10*/  IADD3 R15, R58, -R15, RZ ;  /* 0x8000000f3a0f7210 */ /* 0x000fe20007ffe0ff */
[----:B------:R-:W-:Y:S01]  /*3e20*/  FADD R11, R11, -1 ;  /* 0xbf8000000b0b7421 */ /* 0x000fe20000000000 */
[----:B------:R-:W-:Y:S01]  /*3e30*/  F2FP.BF16.F32.PACK_AB R47, R38, R45 ;  /* 0x0000002d262f723e */ /* 0x000fe200000010ff */
[----:B------:R-:W-:Y:S01]  /*3e40*/  FFMA.FTZ R10, R7, R10, 0.1716887056827545166 ;  /* 0x3e2fcf2a070a7423 */ /* 0x000fe2000001000a */
[----:B------:R-:W-:Y:S01]  /*3e50*/  F2FP.BF16.F32.PACK_AB R38, R31, R32 ;  /* 0x000000201f26723e */ /* 0x000fe200000010ff */
[----:B------:R-:W-:Y:S01]  /*3e60*/  FADD R15, R15, -1 ;  /* 0xbf8000000f0f7421 */ /* 0x000fe20000000000 */
[----:B------:R-:W-:Y:S01]  /*3e70*/  F2FP.BF16.F32.PACK_AB R44, R44, R51 ;  /* 0x000000332c2c723e */ /* 0x000fe200000010ff */
[C---:B------:R-:W-:Y:S01]  /*3e80*/  FFMA.FTZ R10, R7.reuse, R10, -0.17900948226451873779 ;  /* 0xbe374e43070a7423 */ /* 0x040fe2000001000a */
[----:B------:R-:W-:Y:S01]  /*3e90*/  F2FP.BF16.F32.PACK_AB R51, R20, R27 ;  /* 0x0000001b1433723e */ /* 0x000fe200000010ff */
[----:B------:R-:W-:Y:S01]  /*3ea0*/  FADD R18, R18, -1 ;  /* 0xbf80000012127421 */ /* 0x000fe20000000000 */
[----:B------:R-:W-:Y:S01]  /*3eb0*/  F2FP.BF16.F32.PACK_AB R21, R12, R21 ;  /* 0x000000150c15723e */ /* 0x000fe200000010ff */
[----:B------:R-:W-:Y:S01]  /*3ec0*/  FFMA.FTZ R10, R7, R10, 0.20512372255325317383 ;  /* 0x3e520bf4070a7423 */ /* 0x000fe2000001000a */
[----:B------:R-:W-:Y:S01]  /*3ed0*/  F2FP.BF16.F32.PACK_AB R50, R30, R37 ;  /* 0x000000251e32723e */ /* 0x000fe200000010ff */
[----:B------:R-:W-:Y:S01]  /*3ee0*/  FFMA.FTZ R12, R11, R48, -0.16845393180847167969 ;  /* 0xbe2c7f300b0c7423 */ /* 0x000fe20000010030 */
[----:B------:R-:W-:Y:S01]  /*3ef0*/  STS.64 [R5+UR6], R52 ;  /* 0x0000003405007988 */ /* 0x000fe20008000a06 */
[----:B------:R-:W-:Y:S01]  /*3f00*/  FFMA.FTZ R10, R7, R10, -0.24046532809734344482 ;  /* 0xbe763c8b070a7423 */ /* 0x000fe2000001000a */
[----:B0-----:R-:W-:-:S02]  /*3f10*/  IMAD R29, R9, R78, RZ ;  /* 0x0000004e091d7224 */ /* 0x001fc400078e02ff */
[----:B------:R-:W-:Y:S01]  /*3f20*/  FFMA.FTZ R12, R11, R12, 0.1716887056827545166 ;  /* 0x3e2fcf2a0b0c7423 */ /* 0x000fe2000001000c */
[----:B------:R-:W-:Y:S01]  /*3f30*/  STS.64 [R5+UR6+0x100], R46 ;  /* 0x0001002e05007988 */ /* 0x000fe20008000a06 */
[----:B------:R-:W-:Y:S01]  /*3f40*/  FFMA.FTZ R10, R7, R10, 0.28857114911079406738 ;  /* 0x3e93bf99070a7423 */ /* 0x000fe2000001000a */
[C---:B------:R-:W-:Y:S01]  /*3f50*/  IMAD R31, R78.reuse, 0x8, R29 ;  /* 0x000000084e1f7824 */ /* 0x040fe200078e021d */
[----:B------:R-:W-:Y:S01]  /*3f60*/  LOP3.LUT R9, R5, 0x40, RZ, 0x3c, !PT ;  /* 0x0000004005097812 */ /* 0x000fe200078e3cff */
[----:B------:R-:W-:Y:S01]  /*3f70*/  STS.64 [R5+UR6+0x80], R38 ;  /* 0x0000802605007988 */ /* 0x000fe20008000a06 */
[C---:B------:R-:W-:Y:S01]  /*3f80*/  FFMA.FTZ R10, R7.reuse, R10, -0.36067417263984680176 ;  /* 0xbeb8aa49070a7423 */ /* 0x040fe2000001000a */
[----:B------:R-:W-:Y:S01]  /*3f90*/  IMAD R32, R78, 0x8, R31 ;  /* 0x000000084e207824 */ /* 0x000fe200078e021f */
[----:B------:R-:W-:Y:S01]  /*3fa0*/  F2FP.BF16.F32.PACK_AB R41, R34, R41 ;  /* 0x000000292229723e */ /* 0x000fe200000010ff */
[----:B------:R0:W-:Y:S01]  /*3fb0*/  STS.64 [R5+UR6+0x180], R50 ;  /* 0x0001803205007988 */ /* 0x0001e20008000a06 */
[----:B------:R-:W-:Y:S01]  /*3fc0*/  FFMA.FTZ R10, R7, R10, 0.48089820146560668945 ;  /* 0x3ef6384a070a7423 */ /* 0x000fe2000001000a */
[----:B------:R-:W-:Y:S01]  /*3fd0*/  FFMA.FTZ R12, R11, R12, -0.17900948226451873779 ;  /* 0xbe374e430b0c7423 */ /* 0x000fe2000001000c */
[----:B------:R-:W-:Y:S01]  /*3fe0*/  LEA R27, R78, R32, 0x3 ;  /* 0x000000204e1b7211 */ /* 0x000fe200078e18ff */
[----:B------:R-:W-:Y:S01]  /*3ff0*/  ULDC.64 UR4, c[0x0][0x270] ;  /* 0x00009c0000047ab9 */ /* 0x000fe20000000a00 */
[----:B------:R-:W-:Y:S01]  /*4000*/  FFMA.FTZ R10, R7, R10, -0.72134751081466674805 ;  /* 0xbf38aa3b070a7423 */ /* 0x000fe2000001000a */
[----:B------:R-:W-:Y:S01]  /*4010*/  F2FP.BF16.F32.PACK_AB R45, R36, R43 ;  /* 0x0000002b242d723e */ /* 0x000fe200000010ff */
[----:B------:R-:W-:Y:S01]  /*4020*/  FFMA.FTZ R12, R11, R12, 0.20512372255325317383 ;  /* 0x3e520bf40b0c7423 */ /* 0x000fe2000001000c */
[----:B------:R-:W-:-:S02]  /*4030*/  IMAD R30, R78, 0x8, R27 ;  /* 0x000000084e1e7824 */ /* 0x000fc400078e021b */
[----:B------:R-:W-:Y:S01]  /*4040*/  FMUL R10, R7, R10 ;  /* 0x0000000a070a7220 */ /* 0x000fe20000400000 */
[----:B------:R-:W-:Y:S01]  /*4050*/  F2FP.BF16.F32.PACK_AB R40, R42, R49 ;  /* 0x000000312a28723e */ /* 0x000fe200000010ff */
[----:B------:R-:W-:Y:S01]  /*4060*/  FFMA.FTZ R12, R11, R12, -0.24046532809734344482 ;  /* 0xbe763c8b0b0c7423 */ /* 0x000fe2000001000c */
[----:B0-----:R-:W-:Y:S01]  /*4070*/  FFMA.FTZ R5, R18, R48, -0.16845393180847167969 ;  /* 0xbe2c7f3012057423 */ /* 0x001fe20000010030 */
[C---:B------:R-:W-:Y:S01]  /*4080*/  FMUL R10, R7.reuse, R10 ;  /* 0x0000000a070a7220 */ /* 0x040fe20000400000 */
[----:B------:R-:W-:Y:S01]  /*4090*/  IMAD R34, R78, 0x8, R30 ;  /* 0x000000084e227824 */ /* 0x000fe200078e021e */
[----:B------:R-:W-:Y:S01]  /*40a0*/  F2FP.BF16.F32.PACK_AB R42, R28, R35 ;  /* 0x000000231c2a723e */ /* 0x000fe200000010ff */
[----:B------:R-:W-:Y:S01]  /*40b0*/  FFMA.FTZ R5, R18, R5, 0.1716887056827545166 ;  /* 0x3e2fcf2a12057423 */ /* 0x000fe20000010005 */
[----:B------:R-:W-:Y:S01]  /*40c0*/  FFMA.FTZ R7, R7, 1.4426950216293334961, R10 ;  /* 0x3fb8aa3b07077823 */ /* 0x000fe2000001000a */
[----:B------:R-:W-:Y:S01]  /*40d0*/  FFMA.FTZ R10, R15, R48, -0.16845393180847167969 ;  /* 0xbe2c7f300f0a7423 */ /* 0x000fe20000010030 */
[----:B------:R-:W-:-:S02]  /*40e0*/  IMAD R36, R78, 0x8, R34 ;  /* 0x000000084e247824 */ /* 0x000fc400078e0222 */
[----:B------:R-:W-:Y:S01]  /*40f0*/  FFMA.FTZ R5, R18, R5, -0.17900948226451873779 ;  /* 0xbe374e4312057423 */ /* 0x000fe20000010005 */
[----:B------:R-:W-:Y:S01]  /*4100*/  F2FP.BF16.F32.PACK_AB R20, R26, R33 ;  /* 0x000000211a14723e */ /* 0x000fe200000010ff */
[----:B------:R-:W-:Y:S01]  /*4110*/  FFMA.FTZ R10, R15, R10, 0.1716887056827545166 ;  /* 0x3e2fcf2a0f0a7423 */ /* 0x000fe2000001000a */
[----:B------:R-:W-:Y:S01]  /*4120*/  FFMA.FTZ R12, R11, R12, 0.28857114911079406738 ;  /* 0x3e93bf990b0c7423 */ /* 0x000fe2000001000c */
[----:B------:R-:W-:Y:S01]  /*4130*/  LEA R35, R78, R36, 0x3 ;  /* 0x000000244e237211 */ /* 0x000fe200078e18ff */
[----:B------:R-:W-:Y:S01]  /*4140*/  FFMA.FTZ R5, R18, R5, 0.20512372255325317383 ;  /* 0x3e520bf412057423 */ /* 0x000fe20000010005 */
[----:B------:R-:W-:Y:S01]  /*4150*/  FFMA.FTZ R10, R15, R10, -0.17900948226451873779 ;  /* 0xbe374e430f0a7423 */ /* 0x000fe2000001000a */
[----:B------:R-:W-:Y:S01]  /*4160*/  FFMA.FTZ R12, R11, R12, -0.36067417263984680176 ;  /* 0xbeb8aa490b0c7423 */ /* 0x000fe2000001000c */
[----:B------:R0:W-:Y:S01]  /*4170*/  STS.64 [R9+UR6+0x2100], R40 ;  /* 0x0021002809007988 */ /* 0x0001e20008000a06 */
[----:B------:R-:W-:Y:S02]  /*4180*/  IMAD R33, R78, 0x8, R35 ;  /* 0x000000084e217824 */ /* 0x000fe400078e0223 */
[----:B------:R-:W-:Y:S01]  /*4190*/  FFMA.FTZ R10, R15, R10, 0.20512372255325317383 ;  /* 0x3e520bf40f0a7423 */ /* 0x000fe2000001000a */
[----:B------:R-:W-:Y:S01]  /*41a0*/  FFMA.FTZ R5, R18, R5, -0.24046532809734344482 ;  /* 0xbe763c8b12057423 */ /* 0x000fe20000010005 */
[----:B------:R-:W-:Y:S01]  /*41b0*/  FFMA.FTZ R12, R11, R12, 0.48089820146560668945 ;  /* 0x3ef6384a0b0c7423 */ /* 0x000fe2000001000c */
[----:B------:R-:W-:-:S02]  /*41c0*/  IMAD R37, R78, 0x8, R33 ;  /* 0x000000084e257824 */ /* 0x000fc400078e0221 */
[----:B------:R-:W-:Y:S01]  /*41d0*/  FFMA.FTZ R10, R15, R10, -0.24046532809734344482 ;  /* 0xbe763c8b0f0a7423 */ /* 0x000fe2000001000a */
[----:B------:R-:W-:Y:S01]  /*41e0*/  FFMA.FTZ R5, R18, R5, 0.28857114911079406738 ;  /* 0x3e93bf9912057423 */ /* 0x000fe20000010005 */
[----:B------:R-:W-:Y:S01]  /*41f0*/  F2FP.BF16.F32.PACK_AB R43, R19, R22 ;  /* 0x00000016132b723e */ /* 0x000fe200000010ff */
[----:B------:R-:W-:Y:S02]  /*4200*/  IMAD R39, R78, 0x8, R37 ;  /* 0x000000084e277824 */ /* 0x000fe400078e0225 */
[----:B------:R-:W-:Y:S01]  /*4210*/  FFMA.FTZ R10, R15, R10, 0.28857114911079406738 ;  /* 0x3e93bf990f0a7423 */ /* 0x000fe2000001000a */
[----:B------:R-:W-:Y:S01]  /*4220*/  FFMA.FTZ R5, R18, R5, -0.36067417263984680176 ;  /* 0xbeb8aa4912057423 */ /* 0x000fe20000010005 */
[----:B------:R-:W-:Y:S01]  /*4230*/  FFMA.FTZ R12, R11, R12, -0.72134751081466674805 ;  /* 0xbf38aa3b0b0c7423 */ /* 0x000fe2000001000c */
[----:B0-----:R-:W-:Y:S02]  /*4240*/  IMAD R41, R78, 0x8, R39 ;  /* 0x000000084e297824 */ /* 0x001fe400078e0227 */
[----:B------:R-:W-:Y:S01]  /*4250*/  FFMA.FTZ R10, R15, R10, -0.36067417263984680176 ;  /* 0xbeb8aa490f0a7423 */ /* 0x000fe2000001000a */
[C---:B------:R-:W-:Y:S01]  /*4260*/  FFMA.FTZ R5, R18.reuse, R5, 0.48089820146560668945 ;  /* 0x3ef6384a12057423 */ /* 0x040fe20000010005 */
[----:B------:R-:W-:Y:S01]  /*4270*/  FMUL R12, R11, R12 ;  /* 0x0000000c0b0c7220 */ /* 0x000fe20000400000 */
[----:B------:R0:W-:Y:S01]  /*4280*/  STS.64 [R9+UR6+0x2080], R42 ;  /* 0x0020802a09007988 */ /* 0x0001e20008000a06 */
[----:B------:R-:W-:Y:S01]  /*4290*/  FFMA.FTZ R10, R15, R10, 0.48089820146560668945 ;  /* 0x3ef6384a0f0a7423 */ /* 0x000fe2000001000a */
[C---:B------:R-:W-:Y:S01]  /*42a0*/  FFMA.FTZ R5, R18.reuse, R5, -0.72134751081466674805 ;  /* 0xbf38aa3b12057423 */ /* 0x040fe20000010005 */
[----:B------:R-:W-:Y:S01]  /*42b0*/  FMUL R12, R11, R12 ;  /* 0x0000000c0b0c7220 */ /* 0x000fe20000400000 */
[----:B------:R1:W-:Y:S01]  /*42c0*/  STS.64 [R9+UR6+0x2000], R44 ;  /* 0x0020002c09007988 */ /* 0x0003e20008000a06 */
[----:B------:R-:W-:Y:S01]  /*42d0*/  FFMA.FTZ R10, R15, R10, -0.72134751081466674805 ;  /* 0xbf38aa3b0f0a7423 */ /* 0x000fe2000001000a */
[----:B------:R-:W-:Y:S01]  /*42e0*/  FMUL R5, R18, R5 ;  /* 0x0000000512057220 */ /* 0x000fe20000400000 */
[----:B------:R-:W-:Y:S01]  /*42f0*/  ISETP.GE.U32.AND P6, PT, R56, 0x7f800000, PT ;  /* 0x7f8000003800780c */ /* 0x000fe20003fc6070 */
[----:B------:R-:W-:Y:S01]  /*4300*/  FFMA.FTZ R12, R11, 1.4426950216293334961, R12 ;  /* 0x3fb8aa3b0b0c7823 */ /* 0x000fe2000001000c */
[C---:B------:R-:W-:Y:S01]  /*4310*/  FMUL R10, R15.reuse, R10 ;  /* 0x0000000a0f0a7220 */ /* 0x040fe20000400000 */
[----:B------:R-:W-:Y:S01]  /*4320*/  FMUL R5, R18, R5 ;  /* 0x0000000512057220 */ /* 0x000fe20000400000 */
[----:B------:R-:W-:Y:S01]  /*4330*/  ISETP.GE.U32.AND P4, PT, R58, 0x7f800000, PT ;  /* 0x7f8000003a00780c */ /* 0x000fe20003f86070 */
[----:B------:R2:W-:Y:S01]  /*4340*/  STS.64 [R9+UR6+0x2180], R20 ;  /* 0x0021801409007988 */ /* 0x0005e20008000a06 */
[C---:B------:R-:W-:Y:S01]  /*4350*/  FMUL R10, R15.reuse, R10 ;  /* 0x0000000a0f0a7220 */ /* 0x040fe20000400000 */
[----:B0-----:R-:W-:Y:S01]  /*4360*/  LEA R43, R78, R41, 0x3 ;  /* 0x000000294e2b7211 */ /* 0x001fe200078e18ff */
[----:B------:R-:W-:Y:S01]  /*4370*/  FFMA.FTZ R5, R18, 1.4426950216293334961, R5 ;  /* 0x3fb8aa3b12057823 */ /* 0x000fe20000010005 */
[----:B------:R-:W-:Y:S01]  /*4380*/  ISETP.GE.U32.AND P0, PT, R54, 0x7f800000, PT ;  /* 0x7f8000003600780c */ /* 0x000fe20003f06070 */
[----:B------:R-:W-:Y:S01]  /*4390*/  FFMA.FTZ R10, R15, 1.4426950216293334961, R10 ;  /* 0x3fb8aa3b0f0a7823 */ /* 0x000fe2000001000a */
[----:B------:R-:W-:Y:S01]  /*43a0*/  ISETP.GE.U32.AND P5, PT, R3, 0x7f800000, PT ;  /* 0x7f8000000300780c */ /* 0x000fe20003fa6070 */
[----:B-1----:R-:W-:-:S02]  /*43b0*/  IMAD R45, R78, 0x8, R43 ;  /* 0x000000084e2d7824 */ /* 0x002fc400078e022b */
[----:B------:R-:W-:Y:S01]  /*43c0*/  FADD R76, R16, R5 ;  /* 0x00000005104c7221 */ /* 0x000fe20000000000 */
[----:B------:R-:W-:Y:S01]  /*43d0*/  FADD R22, R17, R10 ;  /* 0x0000000a11167221 */ /* 0x000fe20000000000 */
[----:B------:R-:W-:Y:S01]  /*43e0*/  @P6 IMAD.MOV.U32 R5, RZ, RZ, 0x7f800000 ;  /* 0x7f800000ff056424 */ /* 0x000fe200078e00ff */
[----:B------:R-:W0:Y:S01]  /*43f0*/  LDC.64 R10, c[0x0][0x228] ;  /* 0x00008a00ff0a7b82 */ /* 0x000e220000000a00 */
[----:B------:R-:W-:Y:S02]  /*4400*/  IMAD R47, R78, 0x8, R45 ;  /* 0x000000084e2f7824 */ /* 0x000fe400078e022d */
[----:B------:R-:W-:Y:S01]  /*4410*/  FADD R15, R13, R12 ;  /* 0x0000000c0d0f7221 */ /* 0x000fe20000000000 */
[----:B--2---:R-:W-:Y:S01]  /*4420*/  FADD R9, R6, R7 ;  /* 0x0000000706097221 */ /* 0x004fe20000000000 */
[----:B------:R-:W-:Y:S01]  /*4430*/  @P6 FFMA.FTZ R15, R56, R5, +INF ;  /* 0x7f800000380f6423 */ /* 0x000fe20000010005 */
[----:B------:R-:W-:Y:S01]  /*4440*/  IMAD R49, R78, 0x8, R47 ;  /* 0x000000084e317824 */ /* 0x000fe200078e022f */
[----:B------:R-:W-:Y:S01]  /*4450*/  UIMAD UR4, UR7, UR4, URZ ;  /* 0x00000004070472a4 */ /* 0x000fe2000f8e023f */
[----:B------:R-:W-:Y:S01]  /*4460*/  BAR.SYNC.DEFER_BLOCKING 0x0 ;  /* 0x0000000000007b1d */ /* 0x000fe20000010000 */
[----:B------:R-:W-:Y:S01]  /*4470*/  @P4 IMAD.MOV.U32 R7, RZ, RZ, 0x7f800000 ;  /* 0x7f800000ff074424 */ /* 0x000fe200078e00ff */
[----:B------:R-:W-:Y:S01]  /*4480*/  FSETP.NEU.AND P2, PT, R54, RZ, PT ;  /* 0x000000ff3600720b */ /* 0x000fe20003f4d000 */
[----:B------:R-:W-:Y:S01]  /*4490*/  IMAD R5, R2, UR5, RZ ;  /* 0x0000000502057c24 */ /* 0x000fe2000f8e02ff */
[----:B------:R-:W-:Y:S01]  /*44a0*/  LEA R51, R78, R49, 0x3 ;  /* 0x000000314e337211 */ /* 0x000fe200078e18ff */
[----:B------:R-:W-:Y:S01]  /*44b0*/  @P0 IMAD.MOV.U32 R6, RZ, RZ, 0x7f800000 ;  /* 0x7f800000ff060424 */ /* 0x000fe200078e00ff */
[----:B------:R-:W-:Y:S01]  /*44c0*/  USHF.L.U32 UR8, UR4, 0x1, URZ ;  /* 0x0000000104087899 */ /* 0x000fe2000800063f */
[----:B------:R-:W-:Y:S01]  /*44d0*/  @P4 FFMA.FTZ R22, R58, R7, +INF ;  /* 0x7f8000003a164423 */ /* 0x000fe20000010007 */
[----:B------:R-:W-:Y:S01]  /*44e0*/  SHF.L.U32 R7, R5, 0x1, RZ ;  /* 0x0000000105077819 */ /* 0x000fe200000006ff */
[----:B------:R-:W-:-:S02]  /*44f0*/  IMAD R53, R78, 0x8, R51 ;  /* 0x000000084e357824 */ /* 0x000fc400078e0233 */
[----:B------:R-:W-:Y:S01]  /*4500*/  @P0 FFMA.FTZ R9, R54, R6, +INF ;  /* 0x7f80000036090423 */ /* 0x000fe20000010006 */
[----:B------:R-:W-:Y:S01]  /*4510*/  UIMAD.WIDE UR4, UR4, 0x2, URZ ;  /* 0x00000002040478a5 */ /* 0x000fe2000f8e023f */
[----:B------:R-:W-:Y:S01]  /*4520*/  IMAD.HI R6, R5, 0x2, RZ ;  /* 0x0000000205067827 */ /* 0x000fe200078e02ff */
[----:B------:R-:W-:Y:S02]  /*4530*/  FSETP.NEU.AND P1, PT, R56, RZ, PT ;  /* 0x000000ff3800720b */ /* 0x000fe40003f2d000 */
[----:B------:R-:W-:Y:S01]  /*4540*/  FSETP.NEU.AND P0, PT, R58, RZ, PT ;  /* 0x000000ff3a00720b */ /* 0x000fe20003f0d000 */
[C---:B------:R-:W-:Y:S01]  /*4550*/  IMAD R55, R78.reuse, 0x8, R53 ;  /* 0x000000084e377824 */ /* 0x040fe200078e0235 */
[----:B0-----:R-:W-:Y:S01]  /*4560*/  IADD3 R74, P4, P6, R7, UR8, R10 ;  /* 0x00000008074a7c10 */ /* 0x001fe2000fe9e00a */
[----:B------:R-:W-:Y:S01]  /*4570*/  @P5 IMAD.MOV.U32 R12, RZ, RZ, 0x7f800000 ;  /* 0x7f800000ff0c5424 */ /* 0x000fe200078e00ff */
[----:B------:R-:W-:Y:S01]  /*4580*/  FSEL R9, R9, -INF , P2 ;  /* 0xff80000009097808 */ /* 0x000fe20001000000 */
[----:B------:R-:W-:Y:S01]  /*4590*/  IMAD R57, R78, 0x8, R55 ;  /* 0x000000084e397824 */ /* 0x000fe200078e0237 */
[----:B------:R-:W-:Y:S01]  /*45a0*/  IADD3.X R96, R6, UR5, R11, P4, P6 ;  /* 0x0000000506607c10 */ /* 0x000fe2000a7ec40b */
[----:B------:R-:W-:Y:S01]  /*45b0*/  @P5 FFMA.FTZ R76, R3, R12, +INF ;  /* 0x7f800000034c5423 */ /* 0x000fe2000001000c */
[-C--:B------:R-:W-:Y:S01]  /*45c0*/  LEA R6, P6, R29, R74.reuse, 0x1 ;  /* 0x0000004a1d067211 */ /* 0x080fe200078c08ff */
[----:B------:R-:W0:Y:S01]  /*45d0*/  LDS.64 R80, [R4+UR6] ;  /* 0x0000000604507984 */ /* 0x000e220008000a00 */
[----:B------:R-:W-:Y:S01]  /*45e0*/  LEA R59, R78, R57, 0x3 ;  /* 0x000000394e3b7211 */ /* 0x000fe200078e18ff */
[----:B------:R-:W-:Y:S01]  /*45f0*/  IMAD.SHL.U32 R0, R0, 0x4, RZ ;  /* 0x0000000400007824 */ /* 0x000fe200078e00ff */
[-C--:B------:R-:W-:Y:S01]  /*4600*/  LEA R10, P5, R31, R74.reuse, 0x1 ;  /* 0x0000004a1f0a7211 */ /* 0x080fe200078a08ff */
[----:B------:R-:W1:Y:S01]  /*4610*/  LDS.64 R82, [R4+UR6+0x200] ;  /* 0x0002000604527984 */ /* 0x000e620008000a00 */
[----:B------:R-:W-:Y:S01]  /*4620*/  LEA R12, P4, R32, R74, 0x1 ;  /* 0x0000004a200c7211 */ /* 0x000fe200078808ff */
[C---:B------:R-:W-:Y:S01]  /*4630*/  IMAD R61, R78.reuse, 0x8, R59 ;  /* 0x000000084e3d7824 */ /* 0x040fe200078e023b */
[----:B------:R-:W-:Y:S01]  /*4640*/  LEA.HI.X.SX32 R7, R29, R96, 0x1, P6 ;  /* 0x000000601d077211 */ /* 0x000fe200030f0eff */
[----:B------:R-:W2:Y:S01]  /*4650*/  LDS.64 R84, [R4+UR6+0x400] ;  /* 0x0004000604547984 */ /* 0x000ea20008000a00 */
[----:B------:R-:W-:Y:S01]  /*4660*/  LEA R16, P6, R27, R74, 0x1 ;  /* 0x0000004a1b107211 */ /* 0x000fe200078c08ff */
[----:B------:R-:W-:Y:S01]  /*4670*/  IMAD R63, R78, 0x8, R61 ;  /* 0x000000084e3f7824 */ /* 0x000fe200078e023d */
[-C--:B------:R-:W-:Y:S01]  /*4680*/  LEA.HI.X.SX32 R11, R31, R96.reuse, 0x1, P5 ;  /* 0x000000601f0b7211 */ /* 0x080fe200028f0eff */
[----:B------:R-:W3:Y:S01]  /*4690*/  LDS.64 R86, [R4+UR6+0x600] ;  /* 0x0006000604567984 */ /* 0x000ee20008000a00 */
[----:B------:R-:W-:Y:S01]  /*46a0*/  LEA.HI.X.SX32 R13, R32, R96, 0x1, P4 ;  /* 0x00000060200d7211 */ /* 0x000fe200020f0eff */
[----:B------:R-:W-:Y:S01]  /*46b0*/  IMAD R65, R78, 0x8, R63 ;  /* 0x000000084e417824 */ /* 0x000fe200078e023f */
[-C--:B------:R-:W-:Y:S01]  /*46c0*/  LEA R18, P5, R30, R74.reuse, 0x1 ;  /* 0x0000004a1e127211 */ /* 0x080fe200078a08ff */
[----:B------:R-:W4:Y:S01]  /*46d0*/  LDS.64 R88, [R4+UR6+0x800] ;  /* 0x0008000604587984 */ /* 0x000f220008000a00 */
[----:B------:R-:W-:Y:S01]  /*46e0*/  LEA R20, P4, R34, R74, 0x1 ;  /* 0x0000004a22147211 */ /* 0x000fe200078808ff */
[----:B------:R-:W-:Y:S01]  /*46f0*/  FFMA R8, R9, 0.69314718246459960938, R8 ;  /* 0x3f31721809087823 */ /* 0x000fe20000000008 */
[----:B------:R-:W-:Y:S01]  /*4700*/  LEA.HI.X.SX32 R17, R27, R96, 0x1, P6 ;  /* 0x000000601b117211 */ /* 0x000fe200030f0eff */
[----:B------:R-:W5:Y:S01]  /*4710*/  LDS.64 R90, [R4+UR6+0xa00] ;  /* 0x000a0006045a7984 */ /* 0x000f620008000a00 */
[----:B------:R-:W-:Y:S01]  /*4720*/  LEA R26, P6, R36, R74, 0x1 ;  /* 0x0000004a241a7211 */ /* 0x000fe200078c08ff */
[----:B------:R-:W-:Y:S01]  /*4730*/  ULDC UR4, c[0x0][0x27c] ;  /* 0x00009f0000047ab9 */ /* 0x000fe20000000800 */
[-C--:B------:R-:W-:Y:S01]  /*4740*/  LEA.HI.X.SX32 R19, R30, R96.reuse, 0x1, P5 ;  /* 0x000000601e137211 */ /* 0x080fe200028f0eff */
[----:B------:R-:W5:Y:S01]  /*4750*/  LDS.64 R92, [R4+UR6+0xc00] ;  /* 0x000c0006045c7984 */ /* 0x000f620008000a00 */
[----:B------:R-:W-:Y:S01]  /*4760*/  LEA.HI.X.SX32 R21, R34, R96, 0x1, P4 ;  /* 0x0000006022157211 */ /* 0x000fe200020f0eff */
[----:B------:R-:W-:Y:S01]  /*4770*/  UIMAD UR4, UR7, UR4, URZ ;  /* 0x00000004070472a4 */ /* 0x000fe2000f8e023f */
[-C--:B------:R-:W-:Y:S01]  /*4780*/  LEA R30, P4, R33, R74.reuse, 0x1 ;  /* 0x0000004a211e7211 */ /* 0x080fe200078808ff */
[----:B------:R-:W5:Y:S01]  /*4790*/  LDS.64 R94, [R4+UR6+0xe00] ;  /* 0x000e0006045e7984 */ /* 0x000f620008000a00 */
[----:B------:R-:W-:Y:S01]  /*47a0*/  LEA R28, P5, R35, R74, 0x1 ;  /* 0x0000004a231c7211 */ /* 0x000fe200078a08ff */
[----:B------:R-:W-:Y:S01]  /*47b0*/  USHF.L.U32 UR7, UR4, 0x2, URZ ;  /* 0x0000000204077899 */ /* 0x000fe2000800063f */
[----:B------:R-:W-:Y:S01]  /*47c0*/  LEA.HI.X.SX32 R27, R36, R96, 0x1, P6 ;  /* 0x00000060241b7211 */ /* 0x000fe200030f0eff */
[----:B------:R-:W-:Y:S01]  /*47d0*/  UIMAD.WIDE UR4, UR4, 0x4, URZ ;  /* 0x00000004040478a5 */ /* 0x000fe2000f8e023f */
[----:B------:R-:W-:-:S02]  /*47e0*/  LEA R32, P6, R37, R74, 0x1 ;  /* 0x0000004a25207211 */ /* 0x000fc400078c08ff */
[----:B------:R-:W-:Y:S02]  /*47f0*/  LEA.HI.X.SX32 R31, R33, R96, 0x1, P4 ;  /* 0x00000060211f7211 */ /* 0x000fe400020f0eff */
[----:B------:R-:W-:Y:S02]  /*4800*/  LEA R36, P4, R41, R74, 0x1 ;  /* 0x0000004a29247211 */ /* 0x000fe400078808ff */
[C---:B------:R-:W-:Y:S01]  /*4810*/  LEA R67, R78.reuse, R65, 0x3 ;  /* 0x000000414e437211 */ /* 0x040fe200078e18ff */
[----:B0-----:R-:W-:Y:S01]  /*4820*/  STG.E.U16 desc[UR10][R6.64], R80 ;  /* 0x0000005006007986 */ /* 0x001fe2000c10150a */
[----:B------:R-:W-:Y:S02]  /*4830*/  LEA.HI.X.SX32 R29, R35, R96, 0x1, P5 ;  /* 0x00000060231d7211 */ /* 0x000fe400028f0eff */
[----:B------:R-:W-:Y:S01]  /*4840*/  LEA R34, P5, R39, R74, 0x1 ;  /* 0x0000004a27227211 */ /* 0x000fe200078a08ff */
[----:B------:R-:W-:Y:S01]  /*4850*/  IMAD R68, R78, 0x8, R67 ;  /* 0x000000084e447824 */ /* 0x000fe200078e0243 */
[----:B------:R-:W-:Y:S01]  /*4860*/  LEA.HI.X.SX32 R33, R37, R96, 0x1, P6 ;  /* 0x0000006025217211 */ /* 0x000fe200030f0eff */
[----:B-1----:R-:W-:Y:S01]  /*4870*/  STG.E.U16 desc[UR10][R10.64], R82 ;  /* 0x000000520a007986 */ /* 0x002fe2000c10150a */
[----:B------:R-:W-:-:S02]  /*4880*/  LEA R38, P6, R43, R74, 0x1 ;  /* 0x0000004a2b267211 */ /* 0x000fc400078c08ff */
[----:B------:R-:W-:Y:S01]  /*4890*/  LEA.HI.X.SX32 R37, R41, R96, 0x1, P4 ;  /* 0x0000006029257211 */ /* 0x000fe200020f0eff */
[----:B--2---:R0:W-:Y:S01]  /*48a0*/  STG.E.U16 desc[UR10][R12.64], R84 ;  /* 0x000000540c007986 */ /* 0x0041e2000c10150a */
[----:B------:R-:W-:Y:S02]  /*48b0*/  LEA R42, P4, R47, R74, 0x1 ;  /* 0x0000004a2f2a7211 */ /* 0x000fe400078808ff */
[----:B------:R-:W-:Y:S01]  /*48c0*/  LEA.HI.X.SX32 R35, R39, R96, 0x1, P5 ;  /* 0x0000006027237211 */ /* 0x000fe200028f0eff */
[----:B---3--:R1:W-:Y:S01]  /*48d0*/  STG.E.U16 desc[UR10][R16.64], R86 ;  /* 0x0000005610007986 */ /* 0x0083e2000c10150a */
[----:B------:R-:W-:Y:S02]  /*48e0*/  LEA R40, P5, R45, R74, 0x1 ;  /* 0x0000004a2d287211 */ /* 0x000fe400078a08ff */
[----:B------:R-:W-:Y:S01]  /*48f0*/  LEA.HI.X.SX32 R39, R43, R96, 0x1, P6 ;  /* 0x000000602b277211 */ /* 0x000fe200030f0eff */
[----:B----4-:R2:W-:Y:S01]  /*4900*/  STG.E.U16 desc[UR10][R18.64], R88 ;  /* 0x0000005812007986 */ /* 0x0105e2000c10150a */
[----:B------:R-:W-:-:S02]  /*4910*/  LEA R44, P6, R49, R74, 0x1 ;  /* 0x0000004a312c7211 */ /* 0x000fc400078c08ff */
[----:B------:R-:W-:Y:S01]  /*4920*/  LEA.HI.X.SX32 R43, R47, R96, 0x1, P4 ;  /* 0x000000602f2b7211 */ /* 0x000fe200020f0eff */
[----:B-----5:R3:W-:Y:S01]  /*4930*/  STG.E.U16 desc[UR10][R20.64], R90 ;  /* 0x0000005a14007986 */ /* 0x0207e2000c10150a */
[----:B------:R-:W-:Y:S01]  /*4940*/  LEA R48, P4, R53, R74, 0x1 ;  /* 0x0000004a35307211 */ /* 0x000fe200078808ff */
[----:B0-----:R-:W0:Y:S01]  /*4950*/  LDC.64 R12, c[0x0][0x230] ;  /* 0x00008c00ff0c7b82 */ /* 0x001e220000000a00 */
[C---:B------:R-:W-:Y:S01]  /*4960*/  LEA R69, R78.reuse, R68, 0x3 ;  /* 0x000000444e457211 */ /* 0x040fe200078e18ff */
[----:B------:R-:W-:Y:S01]  /*4970*/  STG.E.U16 desc[UR10][R26.64], R92 ;  /* 0x0000005c1a007986 */ /* 0x000fe2000c10150a */
[----:B------:R-:W-:Y:S02]  /*4980*/  LEA.HI.X.SX32 R41, R45, R96, 0x1, P5 ;  /* 0x000000602d297211 */ /* 0x000fe400028f0eff */
[----:B------:R-:W-:Y:S01]  /*4990*/  LEA R46, P5, R51, R74, 0x1 ;  /* 0x0000004a332e7211 */ /* 0x000fe200078a08ff */
[C---:B------:R-:W-:Y:S01]  /*49a0*/  IMAD R71, R78.reuse, 0x8, R69 ;  /* 0x000000084e477824 */ /* 0x040fe200078e0245 */
[----:B------:R-:W-:Y:S01]  /*49b0*/  LEA.HI.X.SX32 R45, R49, R96, 0x1, P6 ;  /* 0x00000060312d7211 */ /* 0x000fe200030f0eff */
[----:B------:R4:W-:Y:S01]  /*49c0*/  STG.E.U16 desc[UR10][R28.64], R94 ;  /* 0x0000005e1c007986 */ /* 0x0009e2000c10150a */
[----:B------:R-:W-:Y:S01]  /*49d0*/  LEA R50, P6, R55, R74, 0x1 ;  /* 0x0000004a37327211 */ /* 0x000fe200078c08ff */
[----:B------:R-:W-:Y:S01]  /*49e0*/  IMAD R73, R78, 0x8, R71 ;  /* 0x000000084e497824 */ /* 0x000fe200078e0247 */
[----:B------:R-:W-:-:S02]  /*49f0*/  LEA.HI.X.SX32 R49, R53, R96, 0x1, P4 ;  /* 0x0000006035317211 */ /* 0x000fc400020f0eff */
[----:B------:R-:W-:Y:S01]  /*4a00*/  LEA R54, P4, R59, R74, 0x1 ;  /* 0x0000004a3b367211 */ /* 0x000fe200078808ff */
[C---:B------:R-:W-:Y:S01]  /*4a10*/  IMAD R75, R78.reuse, 0x8, R73 ;  /* 0x000000084e4b7824 */ /* 0x040fe200078e0249 */
[----:B------:R-:W-:Y:S02]  /*4a20*/  LEA.HI.X.SX32 R47, R51, R96, 0x1, P5 ;  /* 0x00000060332f7211 */ /* 0x000fe400028f0eff */
[----:B------:R-:W-:Y:S01]  /*4a30*/  LEA R52, P5, R57, R74, 0x1 ;  /* 0x0000004a39347211 */ /* 0x000fe200078a08ff */
[----:B------:R-:W-:Y:S01]  /*4a40*/  IMAD R77, R78, 0x8, R75 ;  /* 0x000000084e4d7824 */ /* 0x000fe200078e024b */
[----:B------:R-:W-:Y:S02]  /*4a50*/  LEA.HI.X.SX32 R51, R55, R96, 0x1, P6 ;  /* 0x0000006037337211 */ /* 0x000fe400030f0eff */
[----:B------:R-:W-:Y:S02]  /*4a60*/  LEA R56, P6, R61, R74, 0x1 ;  /* 0x0000004a3d387211 */ /* 0x000fe400078c08ff */
[----:B------:R-:W-:-:S02]  /*4a70*/  LEA.HI.X.SX32 R55, R59, R96, 0x1, P4 ;  /* 0x000000603b377211 */ /* 0x000fc400020f0eff */
[----:B------:R-:W-:Y:S02]  /*4a80*/  LEA R60, P4, R65, R74, 0x1 ;  /* 0x0000004a413c7211 */ /* 0x000fe400078808ff */
[----:B------:R-:W-:Y:S02]  /*4a90*/  LEA.HI.X.SX32 R53, R57, R96, 0x1, P5 ;  /* 0x0000006039357211 */ /* 0x000fe400028f0eff */
[----:B------:R-:W-:Y:S02]  /*4aa0*/  LEA R58, P5, R63, R74, 0x1 ;  /* 0x0000004a3f3a7211 */ /* 0x000fe400078a08ff */
[----:B------:R-:W-:Y:S02]  /*4ab0*/  LEA.HI.X.SX32 R57, R61, R96, 0x1, P6 ;  /* 0x000000603d397211 */ /* 0x000fe400030f0eff */
[----:B------:R-:W-:Y:S02]  /*4ac0*/  LEA R62, P6, R67, R74, 0x1 ;  /* 0x0000004a433e7211 */ /* 0x000fe400078c08ff */
[----:B------:R-:W-:-:S02]  /*4ad0*/  LEA.HI.X.SX32 R61, R65, R96, 0x1, P4 ;  /* 0x00000060413d7211 */ /* 0x000fc400020f0eff */
[----:B------:R-:W-:Y:S02]  /*4ae0*/  LEA R66, P4, R69, R74, 0x1 ;  /* 0x0000004a45427211 */ /* 0x000fe400078808ff */
[-C--:B------:R-:W-:Y:S02]  /*4af0*/  LEA.HI.X.SX32 R59, R63, R96.reuse, 0x1, P5 ;  /* 0x000000603f3b7211 */ /* 0x080fe400028f0eff */
[----:B------:R-:W-:Y:S02]  /*4b00*/  LEA.HI.X.SX32 R63, R67, R96, 0x1, P6 ;  /* 0x00000060433f7211 */ /* 0x000fe400030f0eff */
[----:B------:R-:W-:Y:S02]  /*4b10*/  LEA R4, P6, R71, R74, 0x1 ;  /* 0x0000004a47047211 */ /* 0x000fe400078c08ff */
[----:B------:R-:W-:Y:S02]  /*4b20*/  LEA.HI.X.SX32 R67, R69, R96, 0x1, P4 ;  /* 0x0000006045437211 */ /* 0x000fe400020f0eff */
[----:B------:R-:W-:-:S02]  /*4b30*/  LEA R70, P4, R75, R74, 0x1 ;  /* 0x0000004a4b467211 */ /* 0x000fc400078808ff */
[-C--:B------:R-:W-:Y:S02]  /*4b40*/  LEA.HI.X.SX32 R5, R71, R96.reuse, 0x1, P6 ;  /* 0x0000006047057211 */ /* 0x080fe400030f0eff */
[----:B------:R-:W-:Y:S02]  /*4b50*/  LEA.HI.X.SX32 R71, R75, R96, 0x1, P4 ;  /* 0x000000604b477211 */ /* 0x000fe400020f0eff */
[----:B------:R-:W-:Y:S02]  /*4b60*/  FSETP.NEU.AND P4, PT, R3, RZ, PT ;  /* 0x000000ff0300720b */ /* 0x000fe40003f8d000 */
[----:B------:R-:W-:Y:S02]  /*4b70*/  PRMT R3, R80, 0x7632, R3 ;  /* 0x0000763250037816 */ /* 0x000fe40000000003 */
[----:B------:R-:W-:Y:S02]  /*4b80*/  PRMT R7, R82, 0x7632, R7 ;  /* 0x0000763252077816 */ /* 0x000fe40000000007 */
[----:B-1----:R-:W-:Y:S01]  /*4b90*/  PRMT R17, R84, 0x7632, R17 ;  /* 0x0000763254117816 */ /* 0x002fe20000000011 */
[----:B------:R1:W-:Y:S01]  /*4ba0*/  STG.E.U16 desc[UR10][R30.64], R3 ;  /* 0x000000031e007986 */ /* 0x0003e2000c10150a */
[----:B------:R-:W-:-:S02]  /*4bb0*/  PRMT R6, R86, 0x7632, R6 ;  /* 0x0000763256067816 */ /* 0x000fc40000000006 */
[----:B--2---:R-:W-:Y:S01]  /*4bc0*/  PRMT R19, R88, 0x7632, R19 ;  /* 0x0000763258137816 */ /* 0x004fe20000000013 */
[----:B------:R2:W-:Y:S01]  /*4bd0*/  STG.E.U16 desc[UR10][R32.64], R7 ;  /* 0x0000000720007986 */ /* 0x0005e2000c10150a */
[----:B---3--:R-:W-:Y:S02]  /*4be0*/  PRMT R20, R90, 0x7632, R20 ;  /* 0x000076325a147816 */ /* 0x008fe40000000014 */
[----:B------:R-:W-:Y:S01]  /*4bf0*/  PRMT R21, R92, 0x7632, R21 ;  /* 0x000076325c157816 */ /* 0x000fe20000000015 */
[----:B------:R3:W-:Y:S01]  /*4c00*/  STG.E.U16 desc[UR10][R34.64], R17 ;  /* 0x0000001122007986 */ /* 0x0007e2000c10150a */
[----:B----4-:R-:W-:Y:S02]  /*4c10*/  PRMT R94, R94, 0x7632, R94 ;  /* 0x000076325e5e7816 */ /* 0x010fe4000000005e */
[----:B------:R-:W-:Y:S01]  /*4c20*/  LEA R64, P5, R68, R74, 0x1 ;  /* 0x0000004a44407211 */ /* 0x000fe200078a08ff */
[----:B------:R4:W-:Y:S01]  /*4c30*/  STG.E.U16 desc[UR10][R36.64], R6 ;  /* 0x0000000624007986 */ /* 0x0009e2000c10150a */
[----:B------:R-:W-:-:S02]  /*4c40*/  LEA R78, R78, R77, 0x3 ;  /* 0x0000004d4e4e7211 */ /* 0x000fc400078e18ff */
[----:B------:R-:W-:Y:S01]  /*4c50*/  LEA.HI.X.SX32 R65, R68, R96, 0x1, P5 ;  /* 0x0000006044417211 */ /* 0x000fe200028f0eff */
[----:B------:R-:W-:Y:S01]  /*4c60*/  STG.E.U16 desc[UR10][R38.64], R19 ;  /* 0x0000001326007986 */ /* 0x000fe2000c10150a */
[-C--:B------:R-:W-:Y:S02]  /*4c70*/  LEA R68, P5, R73, R74.reuse, 0x1 ;  /* 0x0000004a49447211 */ /* 0x080fe400078a08ff */
[----:B-1----:R-:W-:Y:S01]  /*4c80*/  PRMT R31, R81, 0x7632, R31 ;  /* 0x00007632511f7816 */ /* 0x002fe2000000001f */
[----:B------:R-:W-:Y:S01]  /*4c90*/  STG.E.U16 desc[UR10][R40.64], R20 ;  /* 0x0000001428007986 */ /* 0x000fe2000c10150a */
[----:B--2---:R-:W-:Y:S02]  /*4ca0*/  PRMT R32, R83, 0x7632, R32 ;  /* 0x0000763253207816 */ /* 0x004fe40000000020 */
[----:B------:R-:W-:Y:S01]  /*4cb0*/  LEA R72, P6, R77, R74, 0x1 ;  /* 0x0000004a4d487211 */ /* 0x000fe200078c08ff */
[----:B------:R-:W-:Y:S01]  /*4cc0*/  STG.E.U16 desc[UR10][R42.64], R21 ;  /* 0x000000152a007986 */ /* 0x000fe2000c10150a */
[----:B------:R-:W-:-:S02]  /*4cd0*/  LEA.HI.X.SX32 R69, R73, R96, 0x1, P5 ;  /* 0x0000006049457211 */ /* 0x000fc400028f0eff */
[----:B------:R-:W-:Y:S01]  /*4ce0*/  PRMT R33, R85, 0x7632, R33 ;  /* 0x0000763255217816 */ /* 0x000fe20000000021 */
[----:B------:R-:W-:Y:S01]  /*4cf0*/  STG.E.U16 desc[UR10][R44.64], R94 ;  /* 0x0000005e2c007986 */ /* 0x000fe2000c10150a */
[----:B------:R-:W-:Y:S02]  /*4d00*/  LEA R74, P5, R78, R74, 0x1 ;  /* 0x0000004a4e4a7211 */ /* 0x000fe400078a08ff */
[----:B------:R-:W-:Y:S01]  /*4d10*/  PRMT R7, R87, 0x7632, R7 ;  /* 0x0000763257077816 */ /* 0x000fe20000000007 */
[----:B------:R-:W-:Y:S01]  /*4d20*/  STG.E.U16 desc[UR10][R46.64], R81 ;  /* 0x000000512e007986 */ /* 0x000fe2000c10150a */
[----:B---3--:R-:W-:Y:S02]  /*4d30*/  PRMT R34, R89, 0x7632, R34 ;  /* 0x0000763259227816 */ /* 0x008fe40000000022 */
[----:B------:R-:W-:Y:S01]  /*4d40*/  PRMT R35, R91, 0x7632, R35 ;  /* 0x000076325b237816 */ /* 0x000fe20000000023 */
[----:B------:R-:W-:Y:S01]  /*4d50*/  STG.E.U16 desc[UR10][R48.64], R83 ;  /* 0x0000005330007986 */ /* 0x000fe2000c10150a */
[----:B------:R-:W-:-:S02]  /*4d60*/  LEA.HI.X.SX32 R73, R77, R96, 0x1, P6 ;  /* 0x000000604d497211 */ /* 0x000fc400030f0eff */
[----:B----4-:R-:W-:Y:S01]  /*4d70*/  PRMT R36, R93, 0x7632, R36 ;  /* 0x000076325d247816 */ /* 0x010fe20000000024 */
[----:B------:R-:W-:Y:S01]  /*4d80*/  STG.E.U16 desc[UR10][R50.64], R85 ;  /* 0x0000005532007986 */ /* 0x000fe2000c10150a */
[----:B------:R-:W-:Y:S02]  /*4d90*/  LEA.HI.X.SX32 R75, R78, R96, 0x1, P5 ;  /* 0x000000604e4b7211 */ /* 0x000fe400028f0eff */
[----:B------:R-:W-:Y:S01]  /*4da0*/  PRMT R37, R95, 0x7632, R37 ;  /* 0x000076325f257816 */ /* 0x000fe20000000025 */
[----:B------:R-:W-:Y:S01]  /*4db0*/  STG.E.U16 desc[UR10][R52.64], R87 ;  /* 0x0000005734007986 */ /* 0x000fe2000c10150a */
[----:B------:R-:W-:Y:S02]  /*4dc0*/  FSEL R6, R15, -INF , P1 ;  /* 0xff8000000f067808 */ /* 0x000fe40000800000 */
[----:B------:R-:W-:Y:S01]  /*4dd0*/  FSEL R3, R22, -INF , P0 ;  /* 0xff80000016037808 */ /* 0x000fe20000000000 */
[----:B------:R-:W-:Y:S01]  /*4de0*/  STG.E.U16 desc[UR10][R54.64], R89 ;  /* 0x0000005936007986 */ /* 0x000fe2000c10150a */
[----:B------:R-:W-:Y:S01]  /*4df0*/  FSEL R76, R76, -INF , P4 ;  /* 0xff8000004c4c7808 */ /* 0x000fe20002000000 */
[----:B------:R-:W-:-:S02]  /*4e00*/  FFMA R9, R6, 0.69314718246459960938, R23 ;  /* 0x3f31721806097823 */ /* 0x000fc40000000017 */
[----:B------:R-:W-:Y:S01]  /*4e10*/  STG.E.U16 desc[UR10][R56.64], R91 ;  /* 0x0000005b38007986 */ /* 0x000fe2000c10150a */
[----:B------:R-:W-:Y:S01]  /*4e20*/  FFMA R10, R3, 0.69314718246459960938, R24 ;  /* 0x3f317218030a7823 */ /* 0x000fe20000000018 */
[----:B------:R-:W-:Y:S01]  /*4e30*/  FFMA R11, R76, 0.69314718246459960938, R25 ;  /* 0x3f3172184c0b7823 */ /* 0x000fe20000000019 */
[----:B------:R-:W-:Y:S01]  /*4e40*/  IMAD.SHL.U32 R3, R2, 0x4, RZ ;  /* 0x0000000402037824 */ /* 0x000fe200078e00ff */
[----:B------:R-:W-:Y:S04]  /*4e50*/  STG.E.U16 desc[UR10][R58.64], R93 ;  /* 0x0000005d3a007986 */ /* 0x000fe8000c10150a */
[----:B------:R-:W-:Y:S04]  /*4e60*/  STG.E.U16 desc[UR10][R60.64], R95 ;  /* 0x0000005f3c007986 */ /* 0x000fe8000c10150a */
[----:B------:R-:W-:Y:S04]  /*4e70*/  STG.E.U16 desc[UR10][R62.64], R31 ;  /* 0x0000001f3e007986 */ /* 0x000fe8000c10150a */
[----:B------:R-:W-:Y:S04]  /*4e80*/  STG.E.U16 desc[UR10][R64.64], R32 ;  /* 0x0000002040007986 */ /* 0x000fe8000c10150a */
[----:B------:R-:W-:Y:S04]  /*4e90*/  STG.E.U16 desc[UR10][R66.64], R33 ;  /* 0x0000002142007986 */ /* 0x000fe8000c10150a */
[----:B------:R1:W-:Y:S04]  /*4ea0*/  STG.E.U16 desc[UR10][R4.64], R7 ;  /* 0x0000000704007986 */ /* 0x0003e8000c10150a */
[----:B------:R2:W-:Y:S04]  /*4eb0*/  STG.E.U16 desc[UR10][R68.64], R34 ;  /* 0x0000002244007986 */ /* 0x0005e8000c10150a */
[----:B------:R2:W-:Y:S04]  /*4ec0*/  STG.E.U16 desc[UR10][R70.64], R35 ;  /* 0x0000002346007986 */ /* 0x0005e8000c10150a */
[----:B------:R2:W-:Y:S01]  /*4ed0*/  STG.E.U16 desc[UR10][R72.64], R36 ;  /* 0x0000002448007986 */ /* 0x0005e2000c10150a */
[----:B-1----:R-:W-:Y:S01]  /*4ee0*/  LOP3.LUT R4, R0, 0x70, RZ, 0xc0, !PT ;  /* 0x0000007000047812 */ /* 0x002fe200078ec0ff */
[----:B------:R-:W-:Y:S01]  /*4ef0*/  IMAD.HI R0, R2, 0x4, RZ ;  /* 0x0000000402007827 */ /* 0x000fe200078e02ff */
[----:B0-----:R-:W-:Y:S01]  /*4f00*/  IADD3 R2, P0, P1, R3, UR7, R12 ;  /* 0x0000000703027c10 */ /* 0x001fe2000f91e00c */
[----:B------:R2:W-:Y:S03]  /*4f10*/  STG.E.U16 desc[UR10][R74.64], R37 ;  /* 0x000000254a007986 */ /* 0x0005e6000c10150a */
[----:B------:R-:W-:Y:S01]  /*4f20*/  IADD3.X R3, R0, UR5, R13, P0, P1 ;  /* 0x0000000500037c10 */ /* 0x000fe200087e240d */
[----:B------:R-:W-:Y:S06]  /*4f30*/  BAR.SYNC.DEFER_BLOCKING 0x0 ;  /* 0x0000000000007b1d */ /* 0x000fec0000010000 */
[----:B------:R2:W-:Y:S02]  /*4f40*/  STS.128 [R4+UR6], R8 ;  /* 0x0000000804007988 */ /* 0x0005e40008000c06 */
[----:B------:R-:W-:Y:S06]  /*4f50*/  BAR.SYNC.DEFER_BLOCKING 0x0 ;  /* 0x0000000000007b1d */ /* 0x000fec0000010000 */
[----:B------:R-:W-:Y:S05]  /*4f60*/  @P3 EXIT ;  /* 0x000000000000394d */ /* 0x000fea0003800000 */
[----:B------:R-:W0:Y:S04]  /*4f70*/  LDS R5, [R14] ;  /* 0x000000000e057984 */ /* 0x000e280000000800 */
[----:B0-----:R-:W-:Y:S01]  /*4f80*/  STG.E desc[UR10][R2.64], R5 ;  /* 0x0000000502007986 */ /* 0x001fe2000c10190a */
[----:B------:R-:W-:Y:S05]  /*4f90*/  EXIT ;  /* 0x000000000000794d */ /* 0x000fea0003800000 */
.L_x_2:
[----:B------:R-:W-:-:S00]  /*4fa0*/  BRA `(.L_x_2) ;  /* 0xfffffffc00fc7947 */ /* 0x000fc0000383ffff */
[----:B------:R-:W-:-:S00]  /*4fb0*/  NOP ;  /* 0x0000000000007918 */ /* 0x000fc00000000000 */
        /* <DEDUP_REMOVED lines=12> */
.L_x_3:


//--------------------- .nv.global.init           --------------------------
	.section	.nv.global.init,"aw",@progbits
.nv.global.init:
	.type		_$_str,@object
	.size		_$_str,(.L_0 - _$_str)
_$_str:
        /*0000*/ 	.byte	0x5f, 0x5f, 0x43, 0x55, 0x44, 0x41, 0x5f, 0x46, 0x54, 0x5a, 0x00
.L_0:


//--------------------- .nv.shared.attn_fwd       --------------------------
	.section	.nv.shared.attn_fwd,"aw",@nobits
	.sectionflags	@""
	.align	16
	.zero		1024


//--------------------- .nv.shared.reserved.0     --------------------------
	.section	.nv.shared.reserved.0,"aw",@nobits
	.weak		__nv_reservedSMEM_offset_0_alias
	.size		__nv_reservedSMEM_offset_0_alias, 0, 0
	.other		__nv_reservedSMEM_offset_0_alias,@"STO_CUDA_RESERVED_SHARED STV_DEFAULT"
__nv_reservedSMEM_offset_0_alias:
	.zero		0


//--------------------- .nv.constant0.attn_fwd    --------------------------
	.section	.nv.constant0.attn_fwd,"a",@progbits
	.sectionflags	@""
	.align	4
.nv.constant0.attn_fwd:
	.zero		664


//--------------------- SYMBOLS --------------------------

	.type		.nv.reservedSmem.offset0,@object
	.size		.nv.reservedSmem.offset0,0x4
